//
// Generated by NVIDIA NVVM Compiler
//
// Compiler Build ID: CL-36424714
// Cuda compilation tools, release 13.0, V13.0.88
// Based on NVVM 20.0.0
//

.version 9.0
.target sm_100
.address_size 64

	// .globl	_Z16layernorm_kernelPKfPfS0_S0_iiif
// _ZZ16layernorm_kernelPKfPfS0_S0_iiifE9warp_sums has been demoted
// _ZZ23layernorm_simple_kernelPKfPfS0_S0_ifE6s_mean has been demoted
// _ZZ23layernorm_simple_kernelPKfPfS0_S0_ifE9s_inv_std has been demoted
// _ZZ23layernorm_simple_kernelPKfPfS0_S0_ifE5s_sum has been demoted

.visible .entry _Z16layernorm_kernelPKfPfS0_S0_iiif(
	.param .u64 .ptr .align 1 _Z16layernorm_kernelPKfPfS0_S0_iiif_param_0,
	.param .u64 .ptr .align 1 _Z16layernorm_kernelPKfPfS0_S0_iiif_param_1,
	.param .u64 .ptr .align 1 _Z16layernorm_kernelPKfPfS0_S0_iiif_param_2,
	.param .u64 .ptr .align 1 _Z16layernorm_kernelPKfPfS0_S0_iiif_param_3,
	.param .u32 _Z16layernorm_kernelPKfPfS0_S0_iiif_param_4,
	.param .u32 _Z16layernorm_kernelPKfPfS0_S0_iiif_param_5,
	.param .u32 _Z16layernorm_kernelPKfPfS0_S0_iiif_param_6,
	.param .f32 _Z16layernorm_kernelPKfPfS0_S0_iiif_param_7
)
{
	.reg .pred 	%p<34>;
	.reg .b32 	%r<57>;
	.reg .b32 	%f<65>;
	.reg .b64 	%rd<16>;
	// demoted variable
	.shared .align 4 .b8 _ZZ16layernorm_kernelPKfPfS0_S0_iiifE9warp_sums[32];
	ld.param.u64 	%rd1, [_Z16layernorm_kernelPKfPfS0_S0_iiif_param_0];
	ld.param.u64 	%rd2, [_Z16layernorm_kernelPKfPfS0_S0_iiif_param_1];
	ld.param.u64 	%rd3, [_Z16layernorm_kernelPKfPfS0_S0_iiif_param_2];
	ld.param.u64 	%rd4, [_Z16layernorm_kernelPKfPfS0_S0_iiif_param_3];
	ld.param.u32 	%r10, [_Z16layernorm_kernelPKfPfS0_S0_iiif_param_4];
	ld.param.u32 	%r8, [_Z16layernorm_kernelPKfPfS0_S0_iiif_param_5];
	ld.param.u32 	%r9, [_Z16layernorm_kernelPKfPfS0_S0_iiif_param_6];
	ld.param.f32 	%f11, [_Z16layernorm_kernelPKfPfS0_S0_iiif_param_7];
	mov.u32 	%r1, %ctaid.y;
	mov.u32 	%r2, %ctaid.x;
	mov.u32 	%r3, %tid.x;
	setp.ge.s32 	%p1, %r1, %r10;
	setp.ge.s32 	%p2, %r2, %r8;
	or.pred  	%p3, %p1, %p2;
	setp.ge.s32 	%p4, %r3, %r9;
	or.pred  	%p5, %p3, %p4;
	@%p5 bra 	$L__BB0_16;
	cvta.to.global.u64 	%rd5, %rd1;
	mad.lo.s32 	%r11, %r8, %r1, %r2;
	mad.lo.s32 	%r4, %r11, %r9, %r3;
	mul.wide.u32 	%rd6, %r4, 4;
	add.s64 	%rd7, %rd5, %rd6;
	ld.global.f32 	%f1, [%rd7];
	mov.b32 	%r12, %f1;
	shfl.sync.down.b32	%r13|%p6, %r12, 16, 31, -1;
	mov.b32 	%f12, %r13;
	add.f32 	%f13, %f1, %f12;
	mov.b32 	%r14, %f13;
	shfl.sync.down.b32	%r15|%p7, %r14, 8, 31, -1;
	mov.b32 	%f14, %r15;
	add.f32 	%f15, %f13, %f14;
	mov.b32 	%r16, %f15;
	shfl.sync.down.b32	%r17|%p8, %r16, 4, 31, -1;
	mov.b32 	%f16, %r17;
	add.f32 	%f17, %f15, %f16;
	mov.b32 	%r18, %f17;
	shfl.sync.down.b32	%r19|%p9, %r18, 2, 31, -1;
	mov.b32 	%f18, %r19;
	add.f32 	%f19, %f17, %f18;
	mov.b32 	%r20, %f19;
	shfl.sync.down.b32	%r21|%p10, %r20, 1, 31, -1;
	mov.b32 	%f20, %r21;
	add.f32 	%f2, %f19, %f20;
	and.b32  	%r5, %r3, 31;
	setp.ne.s32 	%p11, %r5, 0;
	shr.u32 	%r22, %r3, 3;
	and.b32  	%r23, %r22, 124;
	mov.u32 	%r24, _ZZ16layernorm_kernelPKfPfS0_S0_iiifE9warp_sums;
	add.s32 	%r6, %r24, %r23;
	@%p11 bra 	$L__BB0_3;
	st.shared.f32 	[%r6], %f2;
$L__BB0_3:
	bar.sync 	0;
	setp.gt.u32 	%p12, %r3, 31;
	shl.b32 	%r25, %r5, 2;
	add.s32 	%r7, %r24, %r25;
	@%p12 bra 	$L__BB0_8;
	setp.gt.u32 	%p13, %r5, 7;
	mov.f32 	%f63, 0f00000000;
	@%p13 bra 	$L__BB0_6;
	ld.shared.f32 	%f63, [%r7];
$L__BB0_6:
	setp.ne.s32 	%p14, %r5, 0;
	mov.b32 	%r27, %f63;
	shfl.sync.down.b32	%r28|%p15, %r27, 16, 31, -1;
	mov.b32 	%f22, %r28;
	add.f32 	%f23, %f63, %f22;
	mov.b32 	%r29, %f23;
	shfl.sync.down.b32	%r30|%p16, %r29, 8, 31, -1;
	mov.b32 	%f24, %r30;
	add.f32 	%f25, %f23, %f24;
	mov.b32 	%r31, %f25;
	shfl.sync.down.b32	%r32|%p17, %r31, 4, 31, -1;
	mov.b32 	%f26, %r32;
	add.f32 	%f27, %f25, %f26;
	mov.b32 	%r33, %f27;
	shfl.sync.down.b32	%r34|%p18, %r33, 2, 31, -1;
	mov.b32 	%f28, %r34;
	add.f32 	%f29, %f27, %f28;
	mov.b32 	%r35, %f29;
	shfl.sync.down.b32	%r36|%p19, %r35, 1, 31, -1;
	mov.b32 	%f30, %r36;
	add.f32 	%f5, %f29, %f30;
	@%p14 bra 	$L__BB0_8;
	cvt.rn.f32.u32 	%f31, %r9;
	div.rn.f32 	%f32, %f5, %f31;
	st.shared.f32 	[_ZZ16layernorm_kernelPKfPfS0_S0_iiifE9warp_sums], %f32;
$L__BB0_8:
	setp.ne.s32 	%p20, %r5, 0;
	bar.sync 	0;
	ld.shared.f32 	%f33, [_ZZ16layernorm_kernelPKfPfS0_S0_iiifE9warp_sums];
	sub.f32 	%f6, %f1, %f33;
	mul.f32 	%f34, %f6, %f6;
	mov.b32 	%r37, %f34;
	shfl.sync.down.b32	%r38|%p21, %r37, 16, 31, -1;
	mov.b32 	%f35, %r38;
	add.f32 	%f36, %f34, %f35;
	mov.b32 	%r39, %f36;
	shfl.sync.down.b32	%r40|%p22, %r39, 8, 31, -1;
	mov.b32 	%f37, %r40;
	add.f32 	%f38, %f36, %f37;
	mov.b32 	%r41, %f38;
	shfl.sync.down.b32	%r42|%p23, %r41, 4, 31, -1;
	mov.b32 	%f39, %r42;
	add.f32 	%f40, %f38, %f39;
	mov.b32 	%r43, %f40;
	shfl.sync.down.b32	%r44|%p24, %r43, 2, 31, -1;
	mov.b32 	%f41, %r44;
	add.f32 	%f42, %f40, %f41;
	mov.b32 	%r45, %f42;
	shfl.sync.down.b32	%r46|%p25, %r45, 1, 31, -1;
	mov.b32 	%f43, %r46;
	add.f32 	%f7, %f42, %f43;
	@%p20 bra 	$L__BB0_10;
	st.shared.f32 	[%r6], %f7;
$L__BB0_10:
	setp.gt.u32 	%p26, %r3, 31;
	bar.sync 	0;
	@%p26 bra 	$L__BB0_15;
	setp.gt.u32 	%p27, %r5, 7;
	mov.f32 	%f64, 0f00000000;
	@%p27 bra 	$L__BB0_13;
	ld.shared.f32 	%f64, [%r7];
$L__BB0_13:
	setp.ne.s32 	%p28, %r5, 0;
	mov.b32 	%r47, %f64;
	shfl.sync.down.b32	%r48|%p29, %r47, 16, 31, -1;
	mov.b32 	%f45, %r48;
	add.f32 	%f46, %f64, %f45;
	mov.b32 	%r49, %f46;
	shfl.sync.down.b32	%r50|%p30, %r49, 8, 31, -1;
	mov.b32 	%f47, %r50;
	add.f32 	%f48, %f46, %f47;
	mov.b32 	%r51, %f48;
	shfl.sync.down.b32	%r52|%p31, %r51, 4, 31, -1;
	mov.b32 	%f49, %r52;
	add.f32 	%f50, %f48, %f49;
	mov.b32 	%r53, %f50;
	shfl.sync.down.b32	%r54|%p32, %r53, 2, 31, -1;
	mov.b32 	%f51, %r54;
	add.f32 	%f52, %f50, %f51;
	mov.b32 	%r55, %f52;
	shfl.sync.down.b32	%r56|%p33, %r55, 1, 31, -1;
	mov.b32 	%f53, %r56;
	add.f32 	%f10, %f52, %f53;
	@%p28 bra 	$L__BB0_15;
	cvt.rn.f32.u32 	%f54, %r9;
	div.rn.f32 	%f55, %f10, %f54;
	add.f32 	%f56, %f11, %f55;
	rsqrt.approx.f32 	%f57, %f56;
	st.shared.f32 	[_ZZ16layernorm_kernelPKfPfS0_S0_iiifE9warp_sums], %f57;
$L__BB0_15:
	bar.sync 	0;
	ld.shared.f32 	%f58, [_ZZ16layernorm_kernelPKfPfS0_S0_iiifE9warp_sums];
	mul.f32 	%f59, %f6, %f58;
	cvta.to.global.u64 	%rd8, %rd3;
	mul.wide.u32 	%rd9, %r3, 4;
	add.s64 	%rd10, %rd8, %rd9;
	ld.global.f32 	%f60, [%rd10];
	cvta.to.global.u64 	%rd11, %rd4;
	add.s64 	%rd12, %rd11, %rd9;
	ld.global.f32 	%f61, [%rd12];
	fma.rn.f32 	%f62, %f60, %f59, %f61;
	cvta.to.global.u64 	%rd13, %rd2;
	add.s64 	%rd15, %rd13, %rd6;
	st.global.f32 	[%rd15], %f62;
$L__BB0_16:
	ret;

}
	// .globl	_Z23layernorm_simple_kernelPKfPfS0_S0_if
.visible .entry _Z23layernorm_simple_kernelPKfPfS0_S0_if(
	.param .u64 .ptr .align 1 _Z23layernorm_simple_kernelPKfPfS0_S0_if_param_0,
	.param .u64 .ptr .align 1 _Z23layernorm_simple_kernelPKfPfS0_S0_if_param_1,
	.param .u64 .ptr .align 1 _Z23layernorm_simple_kernelPKfPfS0_S0_if_param_2,
	.param .u64 .ptr .align 1 _Z23layernorm_simple_kernelPKfPfS0_S0_if_param_3,
	.param .u32 _Z23layernorm_simple_kernelPKfPfS0_S0_if_param_4,
	.param .f32 _Z23layernorm_simple_kernelPKfPfS0_S0_if_param_5
)
{
	.reg .pred 	%p<10>;
	.reg .b32 	%r<19>;
	.reg .b32 	%f<25>;
	.reg .b64 	%rd<15>;
	// demoted variable
	.shared .align 4 .f32 _ZZ23layernorm_simple_kernelPKfPfS0_S0_ifE6s_mean;
	// demoted variable
	.shared .align 4 .f32 _ZZ23layernorm_simple_kernelPKfPfS0_S0_ifE9s_inv_std;
	// demoted variable
	.shared .align 4 .b8 _ZZ23layernorm_simple_kernelPKfPfS0_S0_ifE5s_sum[1024];
	ld.param.u64 	%rd1, [_Z23layernorm_simple_kernelPKfPfS0_S0_if_param_0];
	ld.param.u64 	%rd2, [_Z23layernorm_simple_kernelPKfPfS0_S0_if_param_1];
	ld.param.u64 	%rd3, [_Z23layernorm_simple_kernelPKfPfS0_S0_if_param_2];
	ld.param.u64 	%rd4, [_Z23layernorm_simple_kernelPKfPfS0_S0_if_param_3];
	ld.param.u32 	%r9, [_Z23layernorm_simple_kernelPKfPfS0_S0_if_param_4];
	ld.param.f32 	%f3, [_Z23layernorm_simple_kernelPKfPfS0_S0_if_param_5];
	mov.u32 	%r10, %ctaid.x;
	mov.u32 	%r18, %ntid.x;
	mov.u32 	%r2, %tid.x;
	mad.lo.s32 	%r3, %r10, %r18, %r2;
	setp.ge.s32 	%p1, %r3, %r9;
	@%p1 bra 	$L__BB1_15;
	cvta.to.global.u64 	%rd5, %rd1;
	mul.wide.s32 	%rd6, %r3, 4;
	add.s64 	%rd7, %rd5, %rd6;
	ld.global.f32 	%f1, [%rd7];
	shl.b32 	%r11, %r2, 2;
	mov.u32 	%r12, _ZZ23layernorm_simple_kernelPKfPfS0_S0_ifE5s_sum;
	add.s32 	%r4, %r12, %r11;
	st.shared.f32 	[%r4], %f1;
	bar.sync 	0;
	setp.lt.u32 	%p2, %r18, 2;
	@%p2 bra 	$L__BB1_6;
	mov.u32 	%r17, %r18;
$L__BB1_3:
	shr.u32 	%r6, %r17, 1;
	setp.ge.u32 	%p3, %r2, %r6;
	@%p3 bra 	$L__BB1_5;
	shl.b32 	%r13, %r6, 2;
	add.s32 	%r14, %r4, %r13;
	ld.shared.f32 	%f4, [%r14];
	ld.shared.f32 	%f5, [%r4];
	add.f32 	%f6, %f4, %f5;
	st.shared.f32 	[%r4], %f6;
$L__BB1_5:
	bar.sync 	0;
	setp.gt.u32 	%p4, %r17, 3;
	mov.u32 	%r17, %r6;
	@%p4 bra 	$L__BB1_3;
$L__BB1_6:
	setp.ne.s32 	%p5, %r2, 0;
	@%p5 bra 	$L__BB1_8;
	ld.shared.f32 	%f7, [_ZZ23layernorm_simple_kernelPKfPfS0_S0_ifE5s_sum];
	cvt.rn.f32.s32 	%f8, %r9;
	div.rn.f32 	%f9, %f7, %f8;
	st.shared.f32 	[_ZZ23layernorm_simple_kernelPKfPfS0_S0_ifE6s_mean], %f9;
$L__BB1_8:
	setp.lt.u32 	%p6, %r18, 2;
	bar.sync 	0;
	ld.shared.f32 	%f10, [_ZZ23layernorm_simple_kernelPKfPfS0_S0_ifE6s_mean];
	sub.f32 	%f2, %f1, %f10;
	mul.f32 	%f11, %f2, %f2;
	st.shared.f32 	[%r4], %f11;
	bar.sync 	0;
	@%p6 bra 	$L__BB1_12;
$L__BB1_9:
	shr.u32 	%r8, %r18, 1;
	setp.ge.u32 	%p7, %r2, %r8;
	@%p7 bra 	$L__BB1_11;
	shl.b32 	%r15, %r8, 2;
	add.s32 	%r16, %r4, %r15;
	ld.shared.f32 	%f12, [%r16];
	ld.shared.f32 	%f13, [%r4];
	add.f32 	%f14, %f12, %f13;
	st.shared.f32 	[%r4], %f14;
$L__BB1_11:
	bar.sync 	0;
	setp.gt.u32 	%p8, %r18, 3;
	mov.u32 	%r18, %r8;
	@%p8 bra 	$L__BB1_9;
$L__BB1_12:
	setp.ne.s32 	%p9, %r2, 0;
	@%p9 bra 	$L__BB1_14;
	ld.shared.f32 	%f15, [_ZZ23layernorm_simple_kernelPKfPfS0_S0_ifE5s_sum];
	cvt.rn.f32.s32 	%f16, %r9;
	div.rn.f32 	%f17, %f15, %f16;
	add.f32 	%f18, %f3, %f17;
	rsqrt.approx.f32 	%f19, %f18;
	st.shared.f32 	[_ZZ23layernorm_simple_kernelPKfPfS0_S0_ifE9s_inv_std], %f19;
$L__BB1_14:
	bar.sync 	0;
	ld.shared.f32 	%f20, [_ZZ23layernorm_simple_kernelPKfPfS0_S0_ifE9s_inv_std];
	mul.f32 	%f21, %f2, %f20;
	cvta.to.global.u64 	%rd8, %rd3;
	add.s64 	%rd10, %rd8, %rd6;
	ld.global.f32 	%f22, [%rd10];
	cvta.to.global.u64 	%rd11, %rd4;
	add.s64 	%rd12, %rd11, %rd6;
	ld.global.f32 	%f23, [%rd12];
	fma.rn.f32 	%f24, %f22, %f21, %f23;
	cvta.to.global.u64 	%rd13, %rd2;
	add.s64 	%rd14, %rd13, %rd6;
	st.global.f32 	[%rd14], %f24;
$L__BB1_15:
	ret;

}


// ===== COMPILED SASS (sm_100) =====

	.target	sm_100

	.elftype	@"ET_EXEC"


//--------------------- .note.nv.tkinfo           --------------------------
	.section	.note.nv.tkinfo,"",@"SHT_NOTE"
	.sectionflags	@"SHF_NOTE_NV_TKINFO"
	.tkinfo
        /*0018*/ 	.word	0x00000002
        /*0030*/ 	.string	""
        /*0030*/ 	.string	"ptxas"
        /*0030*/ 	.string	"Cuda compilation tools, release 13.0, V13.0.88"
        /*0030*/ 	.string	"Build cuda_13.0.r13.0/compiler.36424714_0"
        /*0030*/ 	.string	"-arch sm_100 -m 64 "



//--------------------- .note.nv.cuinfo           --------------------------
	.section	.note.nv.cuinfo,"",@"SHT_NOTE"
	.sectionflags	@"SHF_NOTE_NV_CUINFO"
        /*0018*/ 	.short	0x0002
        /*001a*/ 	.short	0x0064
        /*001c*/ 	.short	0x0082
	.zero		2


//--------------------- .nv.info                  --------------------------
	.section	.nv.info,"",@"SHT_CUDA_INFO"
	.align	4


	//----- nvinfo : EIATTR_REGCOUNT
	.align		4
        /*0000*/ 	.byte	0x04, 0x2f
        /*0002*/ 	.short	(.L_1 - .L_0)
	.align		4
.L_0:
        /*0004*/ 	.word	index@(_Z16layernorm_kernelPKfPfS0_S0_iiif)
        /*0008*/ 	.word	0x00000014


	//----- nvinfo : EIATTR_FRAME_SIZE
	.align		4
.L_1:
        /*000c*/ 	.byte	0x04, 0x11
        /*000e*/ 	.short	(.L_3 - .L_2)
	.align		4
.L_2:
        /*0010*/ 	.word	index@($__internal_1_$__cuda_sm3x_div_rn_noftz_f32_slowpath)
        /*0014*/ 	.word	0x00000000


	//----- nvinfo : EIATTR_FRAME_SIZE
	.align		4
.L_3:
        /*0018*/ 	.byte	0x04, 0x11
        /*001a*/ 	.short	(.L_5 - .L_4)
	.align		4
.L_4:
        /*001c*/ 	.word	index@(_Z16layernorm_kernelPKfPfS0_S0_iiif)
        /*0020*/ 	.word	0x00000000


	//----- nvinfo : EIATTR_REGCOUNT
	.align		4
.L_5:
        /*0024*/ 	.byte	0x04, 0x2f
        /*0026*/ 	.short	(.L_7 - .L_6)
	.align		4
.L_6:
        /*0028*/ 	.word	index@(_Z23layernorm_simple_kernelPKfPfS0_S0_if)
        /*002c*/ 	.word	0x00000013


	//----- nvinfo : EIATTR_FRAME_SIZE
	.align		4
.L_7:
        /*0030*/ 	.byte	0x04, 0x11
        /*0032*/ 	.short	(.L_9 - .L_8)
	.align		4
.L_8:
        /*0034*/ 	.word	index@($__internal_0_$__cuda_sm3x_div_rn_noftz_f32_slowpath)
        /*0038*/ 	.word	0x00000000


	//----- nvinfo : EIATTR_FRAME_SIZE
	.align		4
.L_9:
        /*003c*/ 	.byte	0x04, 0x11
        /*003e*/ 	.short	(.L_11 - .L_10)
	.align		4
.L_10:
        /*0040*/ 	.word	index@(_Z23layernorm_simple_kernelPKfPfS0_S0_if)
        /*0044*/ 	.word	0x00000000


	//----- nvinfo : EIATTR_MIN_STACK_SIZE
	.align		4
.L_11:
        /*0048*/ 	.byte	0x04, 0x12
        /*004a*/ 	.short	(.L_13 - .L_12)
	.align		4
.L_12:
        /*004c*/ 	.word	index@(_Z23layernorm_simple_kernelPKfPfS0_S0_if)
        /*0050*/ 	.word	0x00000000


	//----- nvinfo : EIATTR_MIN_STACK_SIZE
	.align		4
.L_13:
        /*0054*/ 	.byte	0x04, 0x12
        /*0056*/ 	.short	(.L_15 - .L_14)
	.align		4
.L_14:
        /*0058*/ 	.word	index@(_Z16layernorm_kernelPKfPfS0_S0_iiif)
        /*005c*/ 	.word	0x00000000
.L_15:


//--------------------- .nv.compat                --------------------------
	.section	.nv.compat,"",@"SHT_CUDA_COMPAT_INFO"
	.align	4
        /*0000*/ 	.byte	0x02, 0x09, 0x00, 0x00, 0x02, 0x02, 0x01, 0x00, 0x02, 0x05, 0x05, 0x00, 0x03, 0x07, 0x01, 0x01
        /*0010*/ 	.byte	0x02, 0x03, 0x00, 0x00, 0x02, 0x06, 0x01, 0x00, 0x04, 0x0b, 0x08, 0x00, 0x01, 0x00, 0x00, 0x00
        /*0020*/ 	.byte	0x00, 0x00, 0x00, 0x00


//--------------------- .nv.info._Z23layernorm_simple_kernelPKfPfS0_S0_if --------------------------
	.section	.nv.info._Z23layernorm_simple_kernelPKfPfS0_S0_if,"",@"SHT_CUDA_INFO"
	.sectionflags	@""
	.align	4


	//----- nvinfo : EIATTR_CUDA_API_VERSION
	.align		4
        /*0000*/ 	.byte	0x04, 0x37
        /*0002*/ 	.short	(.L_17 - .L_16)
.L_16:
        /*0004*/ 	.word	0x00000082


	//----- nvinfo : EIATTR_KPARAM_INFO
	.align		4
.L_17:
        /*0008*/ 	.byte	0x04, 0x17
        /*000a*/ 	.short	(.L_19 - .L_18)
.L_18:
        /*000c*/ 	.word	0x00000000
        /*0010*/ 	.short	0x0005
        /*0012*/ 	.short	0x0024
        /*0014*/ 	.byte	0x00, 0xf0, 0x11, 0x00


	//----- nvinfo : EIATTR_KPARAM_INFO
	.align		4
.L_19:
        /*0018*/ 	.byte	0x04, 0x17
        /*001a*/ 	.short	(.L_21 - .L_20)
.L_20:
        /*001c*/ 	.word	0x00000000
        /*0020*/ 	.short	0x0004
        /*0022*/ 	.short	0x0020
        /*0024*/ 	.byte	0x00, 0xf0, 0x11, 0x00


	//----- nvinfo : EIATTR_KPARAM_INFO
	.align		4
.L_21:
        /*0028*/ 	.byte	0x04, 0x17
        /*002a*/ 	.short	(.L_23 - .L_22)
.L_22:
        /*002c*/ 	.word	0x00000000
        /*0030*/ 	.short	0x0003
        /*0032*/ 	.short	0x0018
        /*0034*/ 	.byte	0x00, 0xf5, 0x21, 0x00


	//----- nvinfo : EIATTR_KPARAM_INFO
	.align		4
.L_23:
        /*0038*/ 	.byte	0x04, 0x17
        /*003a*/ 	.short	(.L_25 - .L_24)
.L_24:
        /*003c*/ 	.word	0x00000000
        /*0040*/ 	.short	0x0002
        /*0042*/ 	.short	0x0010
        /*0044*/ 	.byte	0x00, 0xf5, 0x21, 0x00


	//----- nvinfo : EIATTR_KPARAM_INFO
	.align		4
.L_25:
        /*0048*/ 	.byte	0x04, 0x17
        /*004a*/ 	.short	(.L_27 - .L_26)
.L_26:
        /*004c*/ 	.word	0x00000000
        /*0050*/ 	.short	0x0001
        /*0052*/ 	.short	0x0008
        /*0054*/ 	.byte	0x00, 0xf5, 0x21, 0x00


	//----- nvinfo : EIATTR_KPARAM_INFO
	.align		4
.L_27:
        /*0058*/ 	.byte	0x04, 0x17
        /*005a*/ 	.short	(.L_29 - .L_28)
.L_28:
        /*005c*/ 	.word	0x00000000
        /*0060*/ 	.short	0x0000
        /*0062*/ 	.short	0x0000
        /*0064*/ 	.byte	0x00, 0xf5, 0x21, 0x00


	//----- nvinfo : EIATTR_SPARSE_MMA_MASK
	.align		4
.L_29:
        /*0068*/ 	.byte	0x03, 0x50
        /*006a*/ 	.short	0x0000


	//----- nvinfo : EIATTR_MAXREG_COUNT
	.align		4
        /*006c*/ 	.byte	0x03, 0x1b
        /*006e*/ 	.short	0x00ff


	//----- nvinfo : EIATTR_NUM_BARRIERS
	.align		4
        /*0070*/ 	.byte	0x02, 0x4c
        /*0072*/ 	.byte	0x01
	.zero		1


	//----- nvinfo : EIATTR_MERCURY_ISA_VERSION
	.align		4
        /*0074*/ 	.byte	0x03, 0x5f
        /*0076*/ 	.short	0x0101


	//----- nvinfo : EIATTR_VRC_CTA_INIT_COUNT
	.align		4
        /*0078*/ 	.byte	0x02, 0x4a
	.zero		1
	.zero		1


	//----- nvinfo : EIATTR_EXIT_INSTR_OFFSETS
	.align		4
        /*007c*/ 	.byte	0x04, 0x1c
        /*007e*/ 	.short	(.L_31 - .L_30)


	//   ....[0]....
.L_30:
        /*0080*/ 	.word	0x00000070


	//   ....[1]....
        /*0084*/ 	.word	0x00000800


	//----- nvinfo : EIATTR_CRS_STACK_SIZE
	.align		4
.L_31:
        /*0088*/ 	.byte	0x04, 0x1e
        /*008a*/ 	.short	(.L_33 - .L_32)
.L_32:
        /*008c*/ 	.word	0x00000000


	//----- nvinfo : EIATTR_CBANK_PARAM_SIZE
	.align		4
.L_33:
        /*0090*/ 	.byte	0x03, 0x19
        /*0092*/ 	.short	0x0028


	//----- nvinfo : EIATTR_PARAM_CBANK
	.align		4
        /*0094*/ 	.byte	0x04, 0x0a
        /*0096*/ 	.short	(.L_35 - .L_34)
	.align		4
.L_34:
        /*0098*/ 	.word	index@(.nv.constant0._Z23layernorm_simple_kernelPKfPfS0_S0_if)
        /*009c*/ 	.short	0x0380
        /*009e*/ 	.short	0x0028


	//----- nvinfo : EIATTR_SW_WAR
	.align		4
.L_35:
        /*00a0*/ 	.byte	0x04, 0x36
        /*00a2*/ 	.short	(.L_37 - .L_36)
.L_36:
        /*00a4*/ 	.word	0x00000008
.L_37:


//--------------------- .nv.info._Z16layernorm_kernelPKfPfS0_S0_iiif --------------------------
	.section	.nv.info._Z16layernorm_kernelPKfPfS0_S0_iiif,"",@"SHT_CUDA_INFO"
	.sectionflags	@""
	.align	4


	//----- nvinfo : EIATTR_CUDA_API_VERSION
	.align		4
        /*0000*/ 	.byte	0x04, 0x37
        /*0002*/ 	.short	(.L_39 - .L_38)
.L_38:
        /*0004*/ 	.word	0x00000082


	//----- nvinfo : EIATTR_KPARAM_INFO
	.align		4
.L_39:
        /*0008*/ 	.byte	0x04, 0x17
        /*000a*/ 	.short	(.L_41 - .L_40)
.L_40:
        /*000c*/ 	.word	0x00000000
        /*0010*/ 	.short	0x0007
        /*0012*/ 	.short	0x002c
        /*0014*/ 	.byte	0x00, 0xf0, 0x11, 0x00


	//----- nvinfo : EIATTR_KPARAM_INFO
	.align		4
.L_41:
        /*0018*/ 	.byte	0x04, 0x17
        /*001a*/ 	.short	(.L_43 - .L_42)
.L_42:
        /*001c*/ 	.word	0x00000000
        /*0020*/ 	.short	0x0006
        /*0022*/ 	.short	0x0028
        /*0024*/ 	.byte	0x00, 0xf0, 0x11, 0x00


	//----- nvinfo : EIATTR_KPARAM_INFO
	.align		4
.L_43:
        /*0028*/ 	.byte	0x04, 0x17
        /*002a*/ 	.short	(.L_45 - .L_44)
.L_44:
        /*002c*/ 	.word	0x00000000
        /*0030*/ 	.short	0x0005
        /*0032*/ 	.short	0x0024
        /*0034*/ 	.byte	0x00, 0xf0, 0x11, 0x00


	//----- nvinfo : EIATTR_KPARAM_INFO
	.align		4
.L_45:
        /*0038*/ 	.byte	0x04, 0x17
        /*003a*/ 	.short	(.L_47 - .L_46)
.L_46:
        /*003c*/ 	.word	0x00000000
        /*0040*/ 	.short	0x0004
        /*0042*/ 	.short	0x0020
        /*0044*/ 	.byte	0x00, 0xf0, 0x11, 0x00


	//----- nvinfo : EIATTR_KPARAM_INFO
	.align		4
.L_47:
        /*0048*/ 	.byte	0x04, 0x17
        /*004a*/ 	.short	(.L_49 - .L_48)
.L_48:
        /*004c*/ 	.word	0x00000000
        /*0050*/ 	.short	0x0003
        /*0052*/ 	.short	0x0018
        /*0054*/ 	.byte	0x00, 0xf5, 0x21, 0x00


	//----- nvinfo : EIATTR_KPARAM_INFO
	.align		4
.L_49:
        /*0058*/ 	.byte	0x04, 0x17
        /*005a*/ 	.short	(.L_51 - .L_50)
.L_50:
        /*005c*/ 	.word	0x00000000
        /*0060*/ 	.short	0x0002
        /*0062*/ 	.short	0x0010
        /*0064*/ 	.byte	0x00, 0xf5, 0x21, 0x00


	//----- nvinfo : EIATTR_KPARAM_INFO
	.align		4
.L_51:
        /*0068*/ 	.byte	0x04, 0x17
        /*006a*/ 	.short	(.L_53 - .L_52)
.L_52:
        /*006c*/ 	.word	0x00000000
        /*0070*/ 	.short	0x0001
        /*0072*/ 	.short	0x0008
        /*0074*/ 	.byte	0x00, 0xf5, 0x21, 0x00


	//----- nvinfo : EIATTR_KPARAM_INFO
	.align		4
.L_53:
        /*0078*/ 	.byte	0x04, 0x17
        /*007a*/ 	.short	(.L_55 - .L_54)
.L_54:
        /*007c*/ 	.word	0x00000000
        /*0080*/ 	.short	0x0000
        /*0082*/ 	.short	0x0000
        /*0084*/ 	.byte	0x00, 0xf5, 0x21, 0x00


	//----- nvinfo : EIATTR_SPARSE_MMA_MASK
	.align		4
.L_55:
        /*0088*/ 	.byte	0x03, 0x50
        /*008a*/ 	.short	0x0000


	//----- nvinfo : EIATTR_MAXREG_COUNT
	.align		4
        /*008c*/ 	.byte	0x03, 0x1b
        /*008e*/ 	.short	0x00ff


	//----- nvinfo : EIATTR_NUM_BARRIERS
	.align		4
        /*0090*/ 	.byte	0x02, 0x4c
        /*0092*/ 	.byte	0x01
	.zero		1


	//----- nvinfo : EIATTR_MERCURY_ISA_VERSION
	.align		4
        /*0094*/ 	.byte	0x03, 0x5f
        /*0096*/ 	.short	0x0101


	//----- nvinfo : EIATTR_COOP_GROUP_MASK_REGIDS
	.align		4
        /*0098*/ 	.byte	0x04, 0x29
        /*009a*/ 	.short	(.L_57 - .L_56)


	//   ....[0]....
.L_56:
        /*009c*/ 	.word	0xffffffff


	//   ....[1]....
        /*00a0*/ 	.word	0xffffffff


	//   ....[2]....
        /*00a4*/ 	.word	0xffffffff


	//   ....[3]....
        /*00a8*/ 	.word	0xffffffff


	//   ....[4]....
        /*00ac*/ 	.word	0xffffffff


	//   ....[5]....
        /*00b0*/ 	.word	0xffffffff


	//   ....[6]....
        /*00b4*/ 	.word	0xffffffff


	//   ....[7]....
        /*00b8*/ 	.word	0xffffffff


	//   ....[8]....
        /*00bc*/ 	.word	0xffffffff


	//   ....[9]....
        /*00c0*/ 	.word	0xffffffff


	//   ....[10]....
        /*00c4*/ 	.word	0xffffffff


	//   ....[11]....
        /*00c8*/ 	.word	0xffffffff


	//   ....[12]....
        /*00cc*/ 	.word	0xffffffff


	//   ....[13]....
        /*00d0*/ 	.word	0xffffffff


	//   ....[14]....
        /*00d4*/ 	.word	0xffffffff


	//   ....[15]....
        /*00d8*/ 	.word	0xffffffff


	//   ....[16]....
        /*00dc*/ 	.word	0xffffffff


	//   ....[17]....
        /*00e0*/ 	.word	0xffffffff


	//   ....[18]....
        /*00e4*/ 	.word	0xffffffff


	//   ....[19]....
        /*00e8*/ 	.word	0xffffffff


	//   ....[20]....
        /*00ec*/ 	.word	0x0500000e


	//   ....[21]....
        /*00f0*/ 	.word	0x0500000e


	//   ....[22]....
        /*00f4*/ 	.word	0x0500000e


	//   ....[23]....
        /*00f8*/ 	.word	0x0500000e


	//   ....[24]....
        /*00fc*/ 	.word	0x0500000e


	//   ....[25]....
        /*0100*/ 	.word	0x0500000e


	//   ....[26]....
        /*0104*/ 	.word	0x0500000e


	//   ....[27]....
        /*0108*/ 	.word	0x0500000e


	//   ....[28]....
        /*010c*/ 	.word	0x0500000e


	//   ....[29]....
        /*0110*/ 	.word	0x0500000e


	//----- nvinfo : EIATTR_COOP_GROUP_INSTR_OFFSETS
	.align		4
.L_57:
        /*0114*/ 	.byte	0x04, 0x28
        /*0116*/ 	.short	(.L_59 - .L_58)


	//   ....[0]....
.L_58:
        /*0118*/ 	.word	0x00000150


	//   ....[1]....
        /*011c*/ 	.word	0x00000170


	//   ....[2]....
        /*0120*/ 	.word	0x000001a0


	//   ....[3]....
        /*0124*/ 	.word	0x000001d0


	//   ....[4]....
        /*0128*/ 	.word	0x00000210


	//   ....[5]....
        /*012c*/ 	.word	0x000002d0


	//   ....[6]....
        /*0130*/ 	.word	0x000002f0


	//   ....[7]....
        /*0134*/ 	.word	0x00000310


	//   ....[8]....
        /*0138*/ 	.word	0x00000330


	//   ....[9]....
        /*013c*/ 	.word	0x00000350


	//   ....[10]....
        /*0140*/ 	.word	0x00000520


	//   ....[11]....
        /*0144*/ 	.word	0x00000540


	//   ....[12]....
        /*0148*/ 	.word	0x00000560


	//   ....[13]....
        /*014c*/ 	.word	0x00000580


	//   ....[14]....
        /*0150*/ 	.word	0x000005a0


	//   ....[15]....
        /*0154*/ 	.word	0x00000640


	//   ....[16]....
        /*0158*/ 	.word	0x00000660


	//   ....[17]....
        /*015c*/ 	.word	0x00000680


	//   ....[18]....
        /*0160*/ 	.word	0x000006a0


	//   ....[19]....
        /*0164*/ 	.word	0x000006c0


	//   ....[20]....
        /*0168*/ 	.word	0x000009d0


	//   ....[21]....
        /*016c*/ 	.word	0x00000a40


	//   ....[22]....
        /*0170*/ 	.word	0x00000ab0


	//   ....[23]....
        /*0174*/ 	.word	0x00000b20


	//   ....[24]....
        /*0178*/ 	.word	0x00000b90


	//   ....[25]....
        /*017c*/ 	.word	0x00000c00


	//   ....[26]....
        /*0180*/ 	.word	0x00000c70


	//   ....[27]....
        /*0184*/ 	.word	0x00000ce0


	//   ....[28]....
        /*0188*/ 	.word	0x00000d50


	//   ....[29]....
        /*018c*/ 	.word	0x00000dc0


	//----- nvinfo : EIATTR_VRC_CTA_INIT_COUNT
	.align		4
.L_59:
        /*0190*/ 	.byte	0x02, 0x4a
	.zero		1
	.zero		1


	//----- nvinfo : EIATTR_EXIT_INSTR_OFFSETS
	.align		4
        /*0194*/ 	.byte	0x04, 0x1c
        /*0196*/ 	.short	(.L_61 - .L_60)


	//   ....[0]....
.L_60:
        /*0198*/ 	.word	0x00000090


	//   ....[1]....
        /*019c*/ 	.word	0x00000980


	//----- nvinfo : EIATTR_CRS_STACK_SIZE
	.align		4
.L_61:
        /*01a0*/ 	.byte	0x04, 0x1e
        /*01a2*/ 	.short	(.L_63 - .L_62)
.L_62:
        /*01a4*/ 	.word	0x00000000


	//----- nvinfo : EIATTR_CBANK_PARAM_SIZE
	.align		4
.L_63:
        /*01a8*/ 	.byte	0x03, 0x19
        /*01aa*/ 	.short	0x0030


	//----- nvinfo : EIATTR_PARAM_CBANK
	.align		4
        /*01ac*/ 	.byte	0x04, 0x0a
        /*01ae*/ 	.short	(.L_65 - .L_64)
	.align		4
.L_64:
        /*01b0*/ 	.word	index@(.nv.constant0._Z16layernorm_kernelPKfPfS0_S0_iiif)
        /*01b4*/ 	.short	0x0380
        /*01b6*/ 	.short	0x0030


	//----- nvinfo : EIATTR_SW_WAR
	.align		4
.L_65:
        /*01b8*/ 	.byte	0x04, 0x36
        /*01ba*/ 	.short	(.L_67 - .L_66)
.L_66:
        /*01bc*/ 	.word	0x00000008
.L_67:


//--------------------- .nv.callgraph             --------------------------
	.section	.nv.callgraph,"",@"SHT_CUDA_CALLGRAPH"
	.align	4
	.sectionentsize	8
	.align		4
        /*0000*/ 	.word	0x00000000
	.align		4
        /*0004*/ 	.word	0xffffffff
	.align		4
        /*0008*/ 	.word	0x00000000
	.align		4
        /*000c*/ 	.word	0xfffffffe
	.align		4
        /*0010*/ 	.word	0x00000000
	.align		4
        /*0014*/ 	.word	0xfffffffd
	.align		4
        /*0018*/ 	.word	0x00000000
	.align		4
        /*001c*/ 	.word	0xfffffffc


//--------------------- .text._Z23layernorm_simple_kernelPKfPfS0_S0_if --------------------------
	.section	.text._Z23layernorm_simple_kernelPKfPfS0_S0_if,"ax",@progbits
	.align	128
        .global         _Z23layernorm_simple_kernelPKfPfS0_S0_if
        .type           _Z23layernorm_simple_kernelPKfPfS0_S0_if,@function
        .size           _Z23layernorm_simple_kernelPKfPfS0_S0_if,(.L_x_54 - _Z23layernorm_simple_kernelPKfPfS0_S0_if)
        .other          _Z23layernorm_simple_kernelPKfPfS0_S0_if,@"STO_CUDA_ENTRY STV_DEFAULT"
_Z23layernorm_simple_kernelPKfPfS0_S0_if:
.text._Z23layernorm_simple_kernelPKfPfS0_S0_if:
[----:B------:R-:W-:Y:S01]  /*0000*/  LDC R1, c[0x0][0x37c] ;  /* 0x0000df00ff017b82 */ /* 0x000fe20000000800 */
[----:B------:R-:W0:Y:S07]  /*0010*/  S2R R4, SR_TID.X ;  /* 0x0000000000047919 */ /* 0x000e2e0000002100 */
[----:B------:R-:W0:Y:S01]  /*0020*/  S2UR UR4, SR_CTAID.X ;  /* 0x00000000000479c3 */ /* 0x000e220000002500 */
[----:B------:R-:W1:Y:S07]  /*0030*/  LDCU UR5, c[0x0][0x3a0] ;  /* 0x00007400ff0577ac */ /* 0x000e6e0008000800 */
[----:B------:R-:W0:Y:S02]  /*0040*/  LDC R5, c[0x0][0x360] ;  /* 0x0000d800ff057b82 */ /* 0x000e240000000800 */
[----:B0-----:R-:W-:-:S05]  /*0050*/  IMAD R2, R5, UR4, R4 ;  /* 0x0000000405027c24 */ /* 0x001fca000f8e0204 */
[----:B-1----:R-:W-:-:S13]  /*0060*/  ISETP.GE.AND P0, PT, R2, UR5, PT ;  /* 0x0000000502007c0c */ /* 0x002fda000bf06270 */
[----:B------:R-:W-:Y:S05]  /*0070*/  @P0 EXIT ;  /* 0x000000000000094d */ /* 0x000fea0003800000 */
[----:B------:R-:W0:Y:S01]  /*0080*/  LDC.64 R8, c[0x0][0x380] ;  /* 0x0000e000ff087b82 */ /* 0x000e220000000a00 */
[----:B------:R-:W1:Y:S01]  /*0090*/  LDCU.64 UR6, c[0x0][0x358] ;  /* 0x00006b00ff0677ac */ /* 0x000e620008000a00 */
[----:B0-----:R-:W-:-:S05]  /*00a0*/  IMAD.WIDE R8, R2, 0x4, R8 ;  /* 0x0000000402087825 */ /* 0x001fca00078e0208 */
[----:B-1----:R-:W2:Y:S01]  /*00b0*/  LDG.E R7, desc[UR6][R8.64] ;  /* 0x0000000608077981 */ /* 0x002ea2000c1e1900 */
[----:B------:R-:W0:Y:S01]  /*00c0*/  S2UR UR5, SR_CgaCtaId ;  /* 0x00000000000579c3 */ /* 0x000e220000008800 */
[----:B------:R-:W-:Y:S01]  /*00d0*/  UMOV UR4, 0x400 ;  /* 0x0000040000047882 */ /* 0x000fe20000000000 */
[----:B------:R-:W-:Y:S01]  /*00e0*/  ISETP.GE.U32.AND P1, PT, R5, 0x2, PT ;  /* 0x000000020500780c */ /* 0x000fe20003f26070 */
[----:B------:R-:W-:Y:S01]  /*00f0*/  UIADD3 UR4, UPT, UPT, UR4, 0x8, URZ ;  /* 0x0000000804047890 */ /* 0x000fe2000fffe0ff */
[----:B------:R-:W-:-:S03]  /*0100*/  ISETP.NE.AND P0, PT, R4, RZ, PT ;  /* 0x000000ff0400720c */ /* 0x000fc60003f05270 */
[----:B0-----:R-:W-:-:S06]  /*0110*/  ULEA UR4, UR5, UR4, 0x18 ;  /* 0x0000000405047291 */ /* 0x001fcc000f8ec0ff */
[----:B------:R-:W-:-:S05]  /*0120*/  LEA R6, R4, UR4, 0x2 ;  /* 0x0000000404067c11 */ /* 0x000fca000f8e10ff */
[----:B--2---:R0:W-:Y:S01]  /*0130*/  STS [R6], R7 ;  /* 0x0000000706007388 */ /* 0x0041e20000000800 */
[----:B------:R-:W-:Y:S06]  /*0140*/  BAR.SYNC.DEFER_BLOCKING 0x0 ;  /* 0x0000000000007b1d */ /* 0x000fec0000010000 */
[----:B------:R-:W-:Y:S05]  /*0150*/  @!P1 BRA `(.L_x_0) ;  /* 0x0000000000309947 */ /* 0x000fea0003800000 */
[----:B------:R-:W-:-:S07]  /*0160*/  IMAD.MOV.U32 R0, RZ, RZ, R5 ;  /* 0x000000ffff007224 */ /* 0x000fce00078e0005 */
.L_x_1:
[----:B------:R-:W-:-:S04]  /*0170*/  SHF.R.U32.HI R11, RZ, 0x1, R0 ;  /* 0x00000001ff0b7819 */ /* 0x000fc80000011600 */
[----:B------:R-:W-:-:S13]  /*0180*/  ISETP.GE.U32.AND P1, PT, R4, R11, PT ;  /* 0x0000000b0400720c */ /* 0x000fda0003f26070 */
[----:B------:R-:W-:Y:S01]  /*0190*/  @!P1 IMAD R3, R11, 0x4, R6 ;  /* 0x000000040b039824 */ /* 0x000fe200078e0206 */
[----:B------:R-:W-:Y:S05]  /*01a0*/  @!P1 LDS R8, [R6] ;  /* 0x0000000006089984 */ /* 0x000fea0000000800 */
[----:B------:R-:W1:Y:S02]  /*01b0*/  @!P1 LDS R3, [R3] ;  /* 0x0000000003039984 */ /* 0x000e640000000800 */
[----:B-1----:R-:W-:-:S05]  /*01c0*/  @!P1 FADD R9, R3, R8 ;  /* 0x0000000803099221 */ /* 0x002fca0000000000 */
[----:B------:R1:W-:Y:S01]  /*01d0*/  @!P1 STS [R6], R9 ;  /* 0x0000000906009388 */ /* 0x0003e20000000800 */
[----:B------:R-:W-:Y:S01]  /*01e0*/  BAR.SYNC.DEFER_BLOCKING 0x0 ;  /* 0x0000000000007b1d */ /* 0x000fe20000010000 */
[----:B------:R-:W-:Y:S01]  /*01f0*/  ISETP.GT.U32.AND P1, PT, R0, 0x3, PT ;  /* 0x000000030000780c */ /* 0x000fe20003f24070 */
[----:B------:R-:W-:-:S12]  /*0200*/  IMAD.MOV.U32 R0, RZ, RZ, R11 ;  /* 0x000000ffff007224 */ /* 0x000fd800078e000b */
[----:B-1----:R-:W-:Y:S05]  /*0210*/  @P1 BRA `(.L_x_1) ;  /* 0xfffffffc00d41947 */ /* 0x002fea000383ffff */
.L_x_0:
[----:B------:R-:W-:Y:S04]  /*0220*/  BSSY.RECONVERGENT B0, `(.L_x_2) ;  /* 0x0000017000007945 */ /* 0x000fe80003800200 */
[----:B------:R-:W-:Y:S05]  /*0230*/  @P0 BRA `(.L_x_3) ;  /* 0x0000000000540947 */ /* 0x000fea0003800000 */
[----:B------:R-:W1:Y:S01]  /*0240*/  S2UR UR5, SR_CgaCtaId ;  /* 0x00000000000579c3 */ /* 0x000e620000008800 */
[----:B------:R-:W-:Y:S02]  /*0250*/  UMOV UR4, 0x400 ;  /* 0x0000040000047882 */ /* 0x000fe40000000000 */
[----:B-1----:R-:W-:Y:S01]  /*0260*/  ULEA UR4, UR5, UR4, 0x18 ;  /* 0x0000000405047291 */ /* 0x002fe2000f8ec0ff */
[----:B------:R-:W1:Y:S08]  /*0270*/  LDCU UR5, c[0x0][0x3a0] ;  /* 0x00007400ff0577ac */ /* 0x000e700008000800 */
[----:B------:R-:W2:Y:S01]  /*0280*/  LDS R0, [UR4+0x8] ;  /* 0x00000804ff007984 */ /* 0x000ea20008000800 */
[----:B-1----:R-:W-:-:S04]  /*0290*/  I2FP.F32.S32 R3, UR5 ;  /* 0x0000000500037c45 */ /* 0x002fc80008201400 */
[----:B------:R-:W1:Y:S02]  /*02a0*/  MUFU.RCP R8, R3 ;  /* 0x0000000300087308 */ /* 0x000e640000001000 */
[----:B-1----:R-:W-:-:S04]  /*02b0*/  FFMA R9, -R3, R8, 1 ;  /* 0x3f80000003097423 */ /* 0x002fc80000000108 */
[----:B------:R-:W-:Y:S02]  /*02c0*/  FFMA R9, R8, R9, R8 ;  /* 0x0000000908097223 */ /* 0x000fe40000000008 */
[----:B--2---:R-:W1:Y:S02]  /*02d0*/  FCHK P0, R0, R3 ;  /* 0x0000000300007302 */ /* 0x004e640000000000 */
[----:B------:R-:W-:-:S04]  /*02e0*/  FFMA R8, R0, R9, RZ ;  /* 0x0000000900087223 */ /* 0x000fc800000000ff */
[----:B------:R-:W-:-:S04]  /*02f0*/  FFMA R10, -R3, R8, R0 ;  /* 0x00000008030a7223 */ /* 0x000fc80000000100 */
[----:B------:R-:W-:Y:S01]  /*0300*/  FFMA R8, R9, R10, R8 ;  /* 0x0000000a09087223 */ /* 0x000fe20000000008 */
[----:B-1----:R-:W-:Y:S06]  /*0310*/  @!P0 BRA `(.L_x_4) ;  /* 0x00000000000c8947 */ /* 0x002fec0003800000 */
[----:B------:R-:W-:-:S07]  /*0320*/  MOV R8, 0x340 ;  /* 0x0000034000087802 */ /* 0x000fce0000000f00 */
[----:B0-----:R-:W-:Y:S05]  /*0330*/  CALL.REL.NOINC `($__internal_0_$__cuda_sm3x_div_rn_noftz_f32_slowpath) ;  /* 0x0000000400347944 */ /* 0x001fea0003c00000 */
[----:B------:R-:W-:-:S07]  /*0340*/  IMAD.MOV.U32 R8, RZ, RZ, R0 ;  /* 0x000000ffff087224 */ /* 0x000fce00078e0000 */
.L_x_4:
[----:B------:R-:W1:Y:S01]  /*0350*/  S2UR UR5, SR_CgaCtaId ;  /* 0x00000000000579c3 */ /* 0x000e620000008800 */
[----:B------:R-:W-:Y:S02]  /*0360*/  UMOV UR4, 0x400 ;  /* 0x0000040000047882 */ /* 0x000fe40000000000 */
[----:B-1----:R-:W-:-:S09]  /*0370*/  ULEA UR4, UR5, UR4, 0x18 ;  /* 0x0000000405047291 */ /* 0x002fd2000f8ec0ff */
[----:B------:R1:W-:Y:S03]  /*0380*/  STS [UR4], R8 ;  /* 0x00000008ff007988 */ /* 0x0003e60008000804 */
.L_x_3:
[----:B------:R-:W-:Y:S05]  /*0390*/  BSYNC.RECONVERGENT B0 ;  /* 0x0000000000007941 */ /* 0x000fea0003800200 */
.L_x_2:
[----:B------:R-:W2:Y:S08]  /*03a0*/  S2UR UR5, SR_CgaCtaId ;  /* 0x00000000000579c3 */ /* 0x000eb00000008800 */
[----:B------:R-:W-:Y:S01]  /*03b0*/  BAR.SYNC.DEFER_BLOCKING 0x0 ;  /* 0x0000000000007b1d */ /* 0x000fe20000010000 */
[----:B------:R-:W-:Y:S02]  /*03c0*/  ISETP.GE.U32.AND P1, PT, R5, 0x2, PT ;  /* 0x000000020500780c */ /* 0x000fe40003f26070 */
[----:B------:R-:W-:-:S03]  /*03d0*/  ISETP.NE.AND P0, PT, R4, RZ, PT ;  /* 0x000000ff0400720c */ /* 0x000fc60003f05270 */
[----:B------:R-:W-:Y:S02]  /*03e0*/  UMOV UR4, 0x400 ;  /* 0x0000040000047882 */ /* 0x000fe40000000000 */
[----:B--2---:R-:W-:-:S09]  /*03f0*/  ULEA UR4, UR5, UR4, 0x18 ;  /* 0x0000000405047291 */ /* 0x004fd2000f8ec0ff */
[----:B------:R-:W0:Y:S02]  /*0400*/  LDS R0, [UR4] ;  /* 0x00000004ff007984 */ /* 0x000e240008000800 */
[----:B0-----:R-:W-:-:S04]  /*0410*/  FADD R7, R7, -R0 ;  /* 0x8000000007077221 */ /* 0x001fc80000000000 */
[----:B------:R-:W-:-:S05]  /*0420*/  FMUL R3, R7, R7 ;  /* 0x0000000707037220 */ /* 0x000fca0000400000 */
[----:B------:R0:W-:Y:S01]  /*0430*/  STS [R6], R3 ;  /* 0x0000000306007388 */ /* 0x0001e20000000800 */
[----:B------:R-:W-:Y:S06]  /*0440*/  BAR.SYNC.DEFER_BLOCKING 0x0 ;  /* 0x0000000000007b1d */ /* 0x000fec0000010000 */
[----:B------:R-:W-:Y:S05]  /*0450*/  @!P1 BRA `(.L_x_5) ;  /* 0x00000000002c9947 */ /* 0x000fea0003800000 */
.L_x_6:
[----:B------:R-:W-:-:S04]  /*0460*/  SHF.R.U32.HI R9, RZ, 0x1, R5 ;  /* 0x00000001ff097819 */ /* 0x000fc80000011605 */
[----:B------:R-:W-:-:S13]  /*0470*/  ISETP.GE.U32.AND P1, PT, R4, R9, PT ;  /* 0x000000090400720c */ /* 0x000fda0003f26070 */
[----:B------:R-:W-:Y:S01]  /*0480*/  @!P1 IMAD R0, R9, 0x4, R6 ;  /* 0x0000000409009824 */ /* 0x000fe200078e0206 */
[----:B0-----:R-:W-:Y:S05]  /*0490*/  @!P1 LDS R3, [R6] ;  /* 0x0000000006039984 */ /* 0x001fea0000000800 */
[----:B------:R-:W0:Y:S02]  /*04a0*/  @!P1 LDS R0, [R0] ;  /* 0x0000000000009984 */ /* 0x000e240000000800 */
[----:B0-----:R-:W-:-:S05]  /*04b0*/  @!P1 FADD R3, R0, R3 ;  /* 0x0000000300039221 */ /* 0x001fca0000000000 */
[----:B------:R2:W-:Y:S01]  /*04c0*/  @!P1 STS [R6], R3 ;  /* 0x0000000306009388 */ /* 0x0005e20000000800 */
[----:B------:R-:W-:Y:S01]  /*04d0*/  BAR.SYNC.DEFER_BLOCKING 0x0 ;  /* 0x0000000000007b1d */ /* 0x000fe20000010000 */
[----:B------:R-:W-:Y:S01]  /*04e0*/  ISETP.GT.U32.AND P1, PT, R5, 0x3, PT ;  /* 0x000000030500780c */ /* 0x000fe20003f24070 */
[----:B------:R-:W-:-:S12]  /*04f0*/  IMAD.MOV.U32 R5, RZ, RZ, R9 ;  /* 0x000000ffff057224 */ /* 0x000fd800078e0009 */
[----:B--2---:R-:W-:Y:S05]  /*0500*/  @P1 BRA `(.L_x_6) ;  /* 0xfffffffc00d41947 */ /* 0x004fea000383ffff */
.L_x_5:
[----:B------:R-:W-:Y:S04]  /*0510*/  BSSY.RECONVERGENT B0, `(.L_x_7) ;  /* 0x000001e000007945 */ /* 0x000fe80003800200 */
[----:B------:R-:W-:Y:S05]  /*0520*/  @P0 BRA `(.L_x_8) ;  /* 0x0000000000700947 */ /* 0x000fea0003800000 */
[----:B------:R-:W2:Y:S01]  /*0530*/  S2UR UR5, SR_CgaCtaId ;  /* 0x00000000000579c3 */ /* 0x000ea20000008800 */
[----:B------:R-:W-:Y:S02]  /*0540*/  UMOV UR4, 0x400 ;  /* 0x0000040000047882 */ /* 0x000fe40000000000 */
[----:B--2---:R-:W-:Y:S01]  /*0550*/  ULEA UR4, UR5, UR4, 0x18 ;  /* 0x0000000405047291 */ /* 0x004fe2000f8ec0ff */
[----:B------:R-:W2:Y:S08]  /*0560*/  LDCU UR5, c[0x0][0x3a0] ;  /* 0x00007400ff0577ac */ /* 0x000eb00008000800 */
[----:B0-----:R-:W0:Y:S01]  /*0570*/  LDS R3, [UR4+0x8] ;  /* 0x00000804ff037984 */ /* 0x001e220008000800 */
[----:B--2---:R-:W-:-:S04]  /*0580*/  I2FP.F32.S32 R6, UR5 ;  /* 0x0000000500067c45 */ /* 0x004fc80008201400 */
[----:B------:R-:W2:Y:S02]  /*0590*/  MUFU.RCP R5, R6 ;  /* 0x0000000600057308 */ /* 0x000ea40000001000 */
[----:B--2---:R-:W-:-:S04]  /*05a0*/  FFMA R0, -R6, R5, 1 ;  /* 0x3f80000006007423 */ /* 0x004fc80000000105 */
[----:B------:R-:W-:Y:S02]  /*05b0*/  FFMA R0, R5, R0, R5 ;  /* 0x0000000005007223 */ /* 0x000fe40000000005 */
[----:B0-----:R-:W0:Y:S02]  /*05c0*/  FCHK P0, R3, R6 ;  /* 0x0000000603007302 */ /* 0x001e240000000000 */
[----:B------:R-:W-:-:S04]  /*05d0*/  FFMA R4, R0, R3, RZ ;  /* 0x0000000300047223 */ /* 0x000fc800000000ff */
[----:B------:R-:W-:-:S04]  /*05e0*/  FFMA R5, -R6, R4, R3 ;  /* 0x0000000406057223 */ /* 0x000fc80000000103 */
[----:B------:R-:W-:Y:S01]  /*05f0*/  FFMA R0, R0, R5, R4 ;  /* 0x0000000500007223 */ /* 0x000fe20000000004 */
[----:B0-----:R-:W-:Y:S06]  /*0600*/  @!P0 BRA `(.L_x_9) ;  /* 0x0000000000108947 */ /* 0x001fec0003800000 */
[----:B------:R-:W-:Y:S01]  /*0610*/  IMAD.MOV.U32 R0, RZ, RZ, R3 ;  /* 0x000000ffff007224 */ /* 0x000fe200078e0003 */
[----:B-1----:R-:W-:Y:S01]  /*0620*/  MOV R8, 0x650 ;  /* 0x0000065000087802 */ /* 0x002fe20000000f00 */
[----:B------:R-:W-:-:S07]  /*0630*/  IMAD.MOV.U32 R3, RZ, RZ, R6 ;  /* 0x000000ffff037224 */ /* 0x000fce00078e0006 */
[----:B------:R-:W-:Y:S05]  /*0640*/  CALL.REL.NOINC `($__internal_0_$__cuda_sm3x_div_rn_noftz_f32_slowpath) ;  /* 0x0000000000707944 */ /* 0x000fea0003c00000 */
.L_x_9:
[----:B------:R-:W0:Y:S01]  /*0650*/  LDCU UR4, c[0x0][0x3a4] ;  /* 0x00007480ff0477ac */ /* 0x000e220008000800 */
[----:B------:R-:W2:Y:S01]  /*0660*/  S2UR UR5, SR_CgaCtaId ;  /* 0x00000000000579c3 */ /* 0x000ea20000008800 */
[----:B0-----:R-:W-:Y:S01]  /*0670*/  FADD R0, R0, UR4 ;  /* 0x0000000400007e21 */ /* 0x001fe20008000000 */
[----:B------:R-:W-:-:S04]  /*0680*/  UMOV UR4, 0x400 ;  /* 0x0000040000047882 */ /* 0x000fc80000000000 */
[----:B------:R-:W-:Y:S01]  /*0690*/  FSETP.GEU.AND P0, PT, |R0|, 1.175494350822287508e-38, PT ;  /* 0x008000000000780b */ /* 0x000fe20003f0e200 */
[----:B--2---:R-:W-:-:S12]  /*06a0*/  ULEA UR4, UR5, UR4, 0x18 ;  /* 0x0000000405047291 */ /* 0x004fd8000f8ec0ff */
[----:B------:R-:W-:-:S04]  /*06b0*/  @!P0 FMUL R0, R0, 16777216 ;  /* 0x4b80000000008820 */ /* 0x000fc80000400000 */
[----:B------:R-:W0:Y:S02]  /*06c0*/  MUFU.RSQ R3, R0 ;  /* 0x0000000000037308 */ /* 0x000e240000001400 */
[----:B0-----:R-:W-:-:S05]  /*06d0*/  @!P0 FMUL R3, R3, 4096 ;  /* 0x4580000003038820 */ /* 0x001fca0000400000 */
[----:B------:R2:W-:Y:S02]  /*06e0*/  STS [UR4+0x4], R3 ;  /* 0x00000403ff007988 */ /* 0x0005e40008000804 */
.L_x_8:
[----:B------:R-:W-:Y:S05]  /*06f0*/  BSYNC.RECONVERGENT B0 ;  /* 0x0000000000007941 */ /* 0x000fea0003800200 */
.L_x_7:
[----:B------:R-:W3:Y:S08]  /*0700*/  LDC.64 R4, c[0x0][0x390] ;  /* 0x0000e400ff047b82 */ /* 0x000ef00000000a00 */
[----:B-1----:R-:W1:Y:S08]  /*0710*/  LDC.64 R8, c[0x0][0x398] ;  /* 0x0000e600ff087b82 */ /* 0x002e700000000a00 */
[----:B------:R-:W-:Y:S08]  /*0720*/  BAR.SYNC.DEFER_BLOCKING 0x0 ;  /* 0x0000000000007b1d */ /* 0x000ff00000010000 */
[----:B------:R-:W4:Y:S01]  /*0730*/  S2UR UR5, SR_CgaCtaId ;  /* 0x00000000000579c3 */ /* 0x000f220000008800 */
[----:B---3--:R-:W-:Y:S01]  /*0740*/  IMAD.WIDE R4, R2, 0x4, R4 ;  /* 0x0000000402047825 */ /* 0x008fe200078e0204 */
[----:B------:R-:W-:-:S06]  /*0750*/  UMOV UR4, 0x400 ;  /* 0x0000040000047882 */ /* 0x000fcc0000000000 */
[----:B------:R-:W0:Y:S01]  /*0760*/  LDC.64 R10, c[0x0][0x388] ;  /* 0x0000e200ff0a7b82 */ /* 0x000e220000000a00 */
[----:B-1----:R-:W-:Y:S01]  /*0770*/  IMAD.WIDE R8, R2, 0x4, R8 ;  /* 0x0000000402087825 */ /* 0x002fe200078e0208 */
[----:B------:R-:W3:Y:S05]  /*0780*/  LDG.E R5, desc[UR6][R4.64] ;  /* 0x0000000604057981 */ /* 0x000eea000c1e1900 */
[----:B------:R-:W3:Y:S01]  /*0790*/  LDG.E R9, desc[UR6][R8.64] ;  /* 0x0000000608097981 */ /* 0x000ee2000c1e1900 */
[----:B----4-:R-:W-:-:S09]  /*07a0*/  ULEA UR4, UR5, UR4, 0x18 ;  /* 0x0000000405047291 */ /* 0x010fd2000f8ec0ff */
[----:B------:R-:W1:Y:S01]  /*07b0*/  LDS R0, [UR4+0x4] ;  /* 0x00000404ff007984 */ /* 0x000e620008000800 */
[----:B0-2---:R-:W-:-:S04]  /*07c0*/  IMAD.WIDE R2, R2, 0x4, R10 ;  /* 0x0000000402027825 */ /* 0x005fc800078e020a */
[----:B-1----:R-:W-:-:S04]  /*07d0*/  FMUL R0, R7, R0 ;  /* 0x0000000007007220 */ /* 0x002fc80000400000 */
[----:B---3--:R-:W-:-:S05]  /*07e0*/  FFMA R7, R0, R5, R9 ;  /* 0x0000000500077223 */ /* 0x008fca0000000009 */
[----:B------:R-:W-:Y:S01]  /*07f0*/  STG.E desc[UR6][R2.64], R7 ;  /* 0x0000000702007986 */ /* 0x000fe2000c101906 */
[----:B------:R-:W-:Y:S05]  /*0800*/  EXIT ;  /* 0x000000000000794d */ /* 0x000fea0003800000 */
        .weak           $__internal_0_$__cuda_sm3x_div_rn_noftz_f32_slowpath
        .type           $__internal_0_$__cuda_sm3x_div_rn_noftz_f32_slowpath,@function
        .size           $__internal_0_$__cuda_sm3x_div_rn_noftz_f32_slowpath,(.L_x_54 - $__internal_0_$__cuda_sm3x_div_rn_noftz_f32_slowpath)
$__internal_0_$__cuda_sm3x_div_rn_noftz_f32_slowpath:
[----:B------:R-:W-:Y:S01]  /*0810*/  SHF.R.U32.HI R10, RZ, 0x17, R3 ;  /* 0x00000017ff0a7819 */ /* 0x000fe20000011603 */
[----:B------:R-:W-:Y:S01]  /*0820*/  BSSY.RECONVERGENT B1, `(.L_x_10) ;  /* 0x0000062000017945 */ /* 0x000fe20003800200 */
[----:B------:R-:W-:Y:S02]  /*0830*/  SHF.R.U32.HI R9, RZ, 0x17, R0 ;  /* 0x00000017ff097819 */ /* 0x000fe40000011600 */
[----:B------:R-:W-:Y:S02]  /*0840*/  LOP3.LUT R10, R10, 0xff, RZ, 0xc0, !PT ;  /* 0x000000ff0a0a7812 */ /* 0x000fe400078ec0ff */
[----:B------:R-:W-:-:S03]  /*0850*/  LOP3.LUT R14, R9, 0xff, RZ, 0xc0, !PT ;  /* 0x000000ff090e7812 */ /* 0x000fc600078ec0ff */
[----:B------:R-:W-:Y:S02]  /*0860*/  VIADD R12, R10, 0xffffffff ;  /* 0xffffffff0a0c7836 */ /* 0x000fe40000000000 */
[----:B------:R-:W-:-:S03]  /*0870*/  VIADD R11, R14, 0xffffffff ;  /* 0xffffffff0e0b7836 */ /* 0x000fc60000000000 */
[----:B------:R-:W-:-:S04]  /*0880*/  ISETP.GT.U32.AND P0, PT, R12, 0xfd, PT ;  /* 0x000000fd0c00780c */ /* 0x000fc80003f04070 */
[----:B------:R-:W-:-:S13]  /*0890*/  ISETP.GT.U32.OR P0, PT, R11, 0xfd, P0 ;  /* 0x000000fd0b00780c */ /* 0x000fda0000704470 */
[----:B------:R-:W-:Y:S01]  /*08a0*/  @!P0 IMAD.MOV.U32 R9, RZ, RZ, RZ ;  /* 0x000000ffff098224 */ /* 0x000fe200078e00ff */
[----:B------:R-:W-:Y:S06]  /*08b0*/  @!P0 BRA `(.L_x_11) ;  /* 0x00000000005c8947 */ /* 0x000fec0003800000 */
[----:B------:R-:W-:Y:S02]  /*08c0*/  FSETP.GTU.FTZ.AND P0, PT, |R0|, +INF , PT ;  /* 0x7f8000000000780b */ /* 0x000fe40003f1c200 */
[----:B------:R-:W-:-:S04]  /*08d0*/  FSETP.GTU.FTZ.AND P1, PT, |R3|, +INF , PT ;  /* 0x7f8000000300780b */ /* 0x000fc80003f3c200 */
[----:B------:R-:W-:-:S13]  /*08e0*/  PLOP3.LUT P0, PT, P0, P1, PT, 0xf8, 0x8f ;  /* 0x00000000008f781c */ /* 0x000fda0000703f70 */
[----:B------:R-:W-:Y:S05]  /*08f0*/  @P0 BRA `(.L_x_12) ;  /* 0x00000004004c0947 */ /* 0x000fea0003800000 */
[----:B------:R-:W-:-:S13]  /*0900*/  LOP3.LUT P0, RZ, R3, 0x7fffffff, R0, 0xc8, !PT ;  /* 0x7fffffff03ff7812 */ /* 0x000fda000780c800 */
[----:B------:R-:W-:Y:S05]  /*0910*/  @!P0 BRA `(.L_x_13) ;  /* 0x00000004003c8947 */ /* 0x000fea0003800000 */
[C---:B------:R-:W-:Y:S02]  /*0920*/  FSETP.NEU.FTZ.AND P2, PT, |R0|.reuse, +INF , PT ;  /* 0x7f8000000000780b */ /* 0x040fe40003f5d200 */
[----:B------:R-:W-:Y:S02]  /*0930*/  FSETP.NEU.FTZ.AND P1, PT, |R3|, +INF , PT ;  /* 0x7f8000000300780b */ /* 0x000fe40003f3d200 */
[----:B------:R-:W-:-:S11]  /*0940*/  FSETP.NEU.FTZ.AND P0, PT, |R0|, +INF , PT ;  /* 0x7f8000000000780b */ /* 0x000fd60003f1d200 */
[----:B------:R-:W-:Y:S05]  /*0950*/  @!P1 BRA !P2, `(.L_x_13) ;  /* 0x00000004002c9947 */ /* 0x000fea0005000000 */
[----:B------:R-:W-:-:S04]  /*0960*/  LOP3.LUT P2, RZ, R0, 0x7fffffff, RZ, 0xc0, !PT ;  /* 0x7fffffff00ff7812 */ /* 0x000fc8000784c0ff */
[----:B------:R-:W-:-:S13]  /*0970*/  PLOP3.LUT P1, PT, P1, P2, PT, 0x2f, 0xf2 ;  /* 0x0000000000f2781c */ /* 0x000fda0000f24577 */
[----:B------:R-:W-:Y:S05]  /*0980*/  @P1 BRA `(.L_x_14) ;  /* 0x0000000400181947 */ /* 0x000fea0003800000 */
[----:B------:R-:W-:-:S04]  /*0990*/  LOP3.LUT P1, RZ, R3, 0x7fffffff, RZ, 0xc0, !PT ;  /* 0x7fffffff03ff7812 */ /* 0x000fc8000782c0ff */
[----:B------:R-:W-:-:S13]  /*09a0*/  PLOP3.LUT P0, PT, P0, P1, PT, 0x2f, 0xf2 ;  /* 0x0000000000f2781c */ /* 0x000fda0000702577 */
[----:B------:R-:W-:Y:S05]  /*09b0*/  @P0 BRA `(.L_x_15) ;  /* 0x0000000400000947 */ /* 0x000fea0003800000 */
[----:B------:R-:W-:Y:S02]  /*09c0*/  ISETP.GE.AND P0, PT, R11, RZ, PT ;  /* 0x000000ff0b00720c */ /* 0x000fe40003f06270 */
[----:B------:R-:W-:-:S11]  /*09d0*/  ISETP.GE.AND P1, PT, R12, RZ, PT ;  /* 0x000000ff0c00720c */ /* 0x000fd60003f26270 */
[----:B------:R-:W-:Y:S02]  /*09e0*/  @P0 IMAD.MOV.U32 R9, RZ, RZ, RZ ;  /* 0x000000ffff090224 */ /* 0x000fe400078e00ff */
[----:B------:R-:W-:Y:S01]  /*09f0*/  @!P0 FFMA R0, R0, 1.84467440737095516160e+19, RZ ;  /* 0x5f80000000008823 */ /* 0x000fe200000000ff */
[----:B------:R-:W-:Y:S02]  /*0a00*/  @!P0 IMAD.MOV.U32 R9, RZ, RZ, -0x40 ;  /* 0xffffffc0ff098424 */ /* 0x000fe400078e00ff */
[----:B------:R-:W-:Y:S02]  /*0a10*/  @!P1 FFMA R3, R3, 1.84467440737095516160e+19, RZ ;  /* 0x5f80000003039823 */ /* 0x000fe400000000ff */
[----:B------:R-:W-:-:S07]  /*0a20*/  @!P1 VIADD R9, R9, 0x40 ;  /* 0x0000004009099836 */ /* 0x000fce0000000000 */
.L_x_11:
[----:B------:R-:W-:Y:S01]  /*0a30*/  LEA R12, R10, 0xc0800000, 0x17 ;  /* 0xc08000000a0c7811 */ /* 0x000fe200078eb8ff */
[----:B------:R-:W-:Y:S04]  /*0a40*/  BSSY.RECONVERGENT B2, `(.L_x_16) ;  /* 0x0000036000027945 */ /* 0x000fe80003800200 */
[----:B------:R-:W-:Y:S02]  /*0a50*/  IMAD.IADD R12, R3, 0x1, -R12 ;  /* 0x00000001030c7824 */ /* 0x000fe400078e0a0c */
[----:B------:R-:W-:Y:S02]  /*0a60*/  VIADD R3, R14, 0xffffff81 ;  /* 0xffffff810e037836 */ /* 0x000fe40000000000 */
[----:B------:R-:W0:Y:S01]  /*0a70*/  MUFU.RCP R11, R12 ;  /* 0x0000000c000b7308 */ /* 0x000e220000001000 */
[----:B------:R-:W-:Y:S01]  /*0a80*/  FADD.FTZ R13, -R12, -RZ ;  /* 0x800000ff0c0d7221 */ /* 0x000fe20000010100 */
[C---:B------:R-:W-:Y:S01]  /*0a90*/  IMAD R0, R3.reuse, -0x800000, R0 ;  /* 0xff80000003007824 */ /* 0x040fe200078e0200 */
[----:B------:R-:W-:-:S05]  /*0aa0*/  IADD3 R10, PT, PT, R3, 0x7f, -R10 ;  /* 0x0000007f030a7810 */ /* 0x000fca0007ffe80a */
[----:B------:R-:W-:Y:S02]  /*0ab0*/  IMAD.IADD R10, R10, 0x1, R9 ;  /* 0x000000010a0a7824 */ /* 0x000fe400078e0209 */
[----:B0-----:R-:W-:-:S04]  /*0ac0*/  FFMA R14, R11, R13, 1 ;  /* 0x3f8000000b0e7423 */ /* 0x001fc8000000000d */
[----:B------:R-:W-:-:S04]  /*0ad0*/  FFMA R16, R11, R14, R11 ;  /* 0x0000000e0b107223 */ /* 0x000fc8000000000b */
[----:B------:R-:W-:-:S04]  /*0ae0*/  FFMA R11, R0, R16, RZ ;  /* 0x00000010000b7223 */ /* 0x000fc800000000ff */
[----:B------:R-:W-:-:S04]  /*0af0*/  FFMA R14, R13, R11, R0 ;  /* 0x0000000b0d0e7223 */ /* 0x000fc80000000000 */
[----:B------:R-:W-:-:S04]  /*0b00*/  FFMA R11, R16, R14, R11 ;  /* 0x0000000e100b7223 */ /* 0x000fc8000000000b */
[----:B------:R-:W-:-:S04]  /*0b10*/  FFMA R14, R13, R11, R0 ;  /* 0x0000000b0d0e7223 */ /* 0x000fc80000000000 */
[----:B------:R-:W-:-:S05]  /*0b20*/  FFMA R0, R16, R14, R11 ;  /* 0x0000000e10007223 */ /* 0x000fca000000000b */
[----:B------:R-:W-:-:S04]  /*0b30*/  SHF.R.U32.HI R3, RZ, 0x17, R0 ;  /* 0x00000017ff037819 */ /* 0x000fc80000011600 */
[----:B------:R-:W-:-:S05]  /*0b40*/  LOP3.LUT R3, R3, 0xff, RZ, 0xc0, !PT ;  /* 0x000000ff03037812 */ /* 0x000fca00078ec0ff */
[----:B------:R-:W-:-:S04]  /*0b50*/  IMAD.IADD R13, R3, 0x1, R10 ;  /* 0x00000001030d7824 */ /* 0x000fc800078e020a */
[----:B------:R-:W-:-:S05]  /*0b60*/  VIADD R3, R13, 0xffffffff ;  /* 0xffffffff0d037836 */ /* 0x000fca0000000000 */
[----:B------:R-:W-:-:S13]  /*0b70*/  ISETP.GE.U32.AND P0, PT, R3, 0xfe, PT ;  /* 0x000000fe0300780c */ /* 0x000fda0003f06070 */
[----:B------:R-:W-:Y:S05]  /*0b80*/  @!P0 BRA `(.L_x_17) ;  /* 0x0000000000808947 */ /* 0x000fea0003800000 */
[----:B------:R-:W-:-:S13]  /*0b90*/  ISETP.GT.AND P0, PT, R13, 0xfe, PT ;  /* 0x000000fe0d00780c */ /* 0x000fda0003f04270 */
[----:B------:R-:W-:Y:S05]  /*0ba0*/  @P0 BRA `(.L_x_18) ;  /* 0x00000000006c0947 */ /* 0x000fea0003800000 */
[----:B------:R-:W-:-:S13]  /*0bb0*/  ISETP.GE.AND P0, PT, R13, 0x1, PT ;  /* 0x000000010d00780c */ /* 0x000fda0003f06270 */
[----:B------:R-:W-:Y:S05]  /*0bc0*/  @P0 BRA `(.L_x_19) ;  /* 0x0000000000740947 */ /* 0x000fea0003800000 */
[----:B------:R-:W-:Y:S02]  /*0bd0*/  ISETP.GE.AND P0, PT, R13, -0x18, PT ;  /* 0xffffffe80d00780c */ /* 0x000fe40003f06270 */
[----:B------:R-:W-:-:S11]  /*0be0*/  LOP3.LUT R0, R0, 0x80000000, RZ, 0xc0, !PT ;  /* 0x8000000000007812 */ /* 0x000fd600078ec0ff */
[----:B------:R-:W-:Y:S05]  /*0bf0*/  @!P0 BRA `(.L_x_19) ;  /* 0x0000000000688947 */ /* 0x000fea0003800000 */
[CCC-:B------:R-:W-:Y:S01]  /*0c00*/  FFMA.RZ R3, R16.reuse, R14.reuse, R11.reuse ;  /* 0x0000000e10037223 */ /* 0x1c0fe2000000c00b */
[C---:B------:R-:W-:Y:S02]  /*0c10*/  VIADD R12, R13.reuse, 0x20 ;  /* 0x000000200d0c7836 */ /* 0x040fe40000000000 */
[CCC-:B------:R-:W-:Y:S01]  /*0c20*/  FFMA.RM R10, R16.reuse, R14.reuse, R11.reuse ;  /* 0x0000000e100a7223 */ /* 0x1c0fe2000000400b */
[----:B------:R-:W-:Y:S02]  /*0c30*/  ISETP.NE.AND P2, PT, R13, RZ, PT ;  /* 0x000000ff0d00720c */ /* 0x000fe40003f45270 */
[----:B------:R-:W-:Y:S01]  /*0c40*/  LOP3.LUT R9, R3, 0x7fffff, RZ, 0xc0, !PT ;  /* 0x007fffff03097812 */ /* 0x000fe200078ec0ff */
[----:B------:R-:W-:Y:S01]  /*0c50*/  FFMA.RP R3, R16, R14, R11 ;  /* 0x0000000e10037223 */ /* 0x000fe2000000800b */
[----:B------:R-:W-:Y:S01]  /*0c60*/  IMAD.MOV R11, RZ, RZ, -R13 ;  /* 0x000000ffff0b7224 */ /* 0x000fe200078e0a0d */
[----:B------:R-:W-:Y:S02]  /*0c70*/  ISETP.NE.AND P1, PT, R13, RZ, PT ;  /* 0x000000ff0d00720c */ /* 0x000fe40003f25270 */
[----:B------:R-:W-:-:S02]  /*0c80*/  LOP3.LUT R9, R9, 0x800000, RZ, 0xfc, !PT ;  /* 0x0080000009097812 */ /* 0x000fc400078efcff */
[----:B------:R-:W-:Y:S02]  /*0c90*/  FSETP.NEU.FTZ.AND P0, PT, R3, R10, PT ;  /* 0x0000000a0300720b */ /* 0x000fe40003f1d000 */
[----:B------:R-:W-:Y:S02]  /*0ca0*/  SHF.L.U32 R12, R9, R12, RZ ;  /* 0x0000000c090c7219 */ /* 0x000fe400000006ff */
[----:B------:R-:W-:Y:S02]  /*0cb0*/  SEL R10, R11, RZ, P2 ;  /* 0x000000ff0b0a7207 */ /* 0x000fe40001000000 */
[----:B------:R-:W-:Y:S02]  /*0cc0*/  ISETP.NE.AND P1, PT, R12, RZ, P1 ;  /* 0x000000ff0c00720c */ /* 0x000fe40000f25270 */
[----:B------:R-:W-:Y:S02]  /*0cd0*/  SHF.R.U32.HI R10, RZ, R10, R9 ;  /* 0x0000000aff0a7219 */ /* 0x000fe40000011609 */
[----:B------:R-:W-:-:S02]  /*0ce0*/  PLOP3.LUT P0, PT, P0, P1, PT, 0xf8, 0x8f ;  /* 0x00000000008f781c */ /* 0x000fc40000703f70 */
[----:B------:R-:W-:Y:S02]  /*0cf0*/  SHF.R.U32.HI R12, RZ, 0x1, R10 ;  /* 0x00000001ff0c7819 */ /* 0x000fe4000001160a */
[----:B------:R-:W-:-:S04]  /*0d00*/  SEL R3, RZ, 0x1, !P0 ;  /* 0x00000001ff037807 */ /* 0x000fc80004000000 */
[----:B------:R-:W-:-:S04]  /*0d10*/  LOP3.LUT R3, R3, 0x1, R12, 0xf8, !PT ;  /* 0x0000000103037812 */ /* 0x000fc800078ef80c */
[----:B------:R-:W-:-:S05]  /*0d20*/  LOP3.LUT R3, R3, R10, RZ, 0xc0, !PT ;  /* 0x0000000a03037212 */ /* 0x000fca00078ec0ff */
[----:B------:R-:W-:-:S05]  /*0d30*/  IMAD.IADD R3, R12, 0x1, R3 ;  /* 0x000000010c037824 */ /* 0x000fca00078e0203 */
[----:B------:R-:W-:Y:S01]  /*0d40*/  LOP3.LUT R0, R3, R0, RZ, 0xfc, !PT ;  /* 0x0000000003007212 */ /* 0x000fe200078efcff */
[----:B------:R-:W-:Y:S06]  /*0d50*/  BRA `(.L_x_19) ;  /* 0x0000000000107947 */ /* 0x000fec0003800000 */
.L_x_18:
[----:B------:R-:W-:-:S04]  /*0d60*/  LOP3.LUT R0, R0, 0x80000000, RZ, 0xc0, !PT ;  /* 0x8000000000007812 */ /* 0x000fc800078ec0ff */
[----:B------:R-:W-:Y:S01]  /*0d70*/  LOP3.LUT R0, R0, 0x7f800000, RZ, 0xfc, !PT ;  /* 0x7f80000000007812 */ /* 0x000fe200078efcff */
[----:B------:R-:W-:Y:S06]  /*0d80*/  BRA `(.L_x_19) ;  /* 0x0000000000047947 */ /* 0x000fec0003800000 */
.L_x_17:
[----:B------:R-:W-:-:S07]  /*0d90*/  IMAD R0, R10, 0x800000, R0 ;  /* 0x008000000a007824 */ /* 0x000fce00078e0200 */
.L_x_19:
[----:B------:R-:W-:Y:S05]  /*0da0*/  BSYNC.RECONVERGENT B2 ;  /* 0x0000000000027941 */ /* 0x000fea0003800200 */
.L_x_16:
[----:B------:R-:W-:Y:S05]  /*0db0*/  BRA `(.L_x_20) ;  /* 0x0000000000207947 */ /* 0x000fea0003800000 */
.L_x_15:
[----:B------:R-:W-:-:S04]  /*0dc0*/  LOP3.LUT R0, R3, 0x80000000, R0, 0x48, !PT ;  /* 0x8000000003007812 */ /* 0x000fc800078e4800 */
[----:B------:R-:W-:Y:S01]  /*0dd0*/  LOP3.LUT R0, R0, 0x7f800000, RZ, 0xfc, !PT ;  /* 0x7f80000000007812 */ /* 0x000fe200078efcff */
[----:B------:R-:W-:Y:S06]  /*0de0*/  BRA `(.L_x_20) ;  /* 0x0000000000147947 */ /* 0x000fec0003800000 */
.L_x_14:
[----:B------:R-:W-:Y:S01]  /*0df0*/  LOP3.LUT R0, R3, 0x80000000, R0, 0x48, !PT ;  /* 0x8000000003007812 */ /* 0x000fe200078e4800 */
[----:B------:R-:W-:Y:S06]  /*0e00*/  BRA `(.L_x_20) ;  /* 0x00000000000c7947 */ /* 0x000fec0003800000 */
.L_x_13:
[----:B------:R-:W0:Y:S01]  /*0e10*/  MUFU.RSQ R0, -QNAN ;  /* 0xffc0000000007908 */ /* 0x000e220000001400 */
[----:B------:R-:W-:Y:S05]  /*0e20*/  BRA `(.L_x_20) ;  /* 0x0000000000047947 */ /* 0x000fea0003800000 */
.L_x_12:
[----:B------:R-:W-:-:S07]  /*0e30*/  FADD.FTZ R0, R0, R3 ;  /* 0x0000000300007221 */ /* 0x000fce0000010000 */
.L_x_20:
[----:B------:R-:W-:Y:S05]  /*0e40*/  BSYNC.RECONVERGENT B1 ;  /* 0x0000000000017941 */ /* 0x000fea0003800200 */
.L_x_10:
[----:B------:R-:W-:-:S04]  /*0e50*/  IMAD.MOV.U32 R9, RZ, RZ, 0x0 ;  /* 0x00000000ff097424 */ /* 0x000fc800078e00ff */
[----:B0-----:R-:W-:Y:S05]  /*0e60*/  RET.REL.NODEC R8 `(_Z23layernorm_simple_kernelPKfPfS0_S0_if) ;  /* 0xfffffff008647950 */ /* 0x001fea0003c3ffff */
.L_x_21:
[----:B------:R-:W-:-:S00]  /*0e70*/  BRA `(.L_x_21) ;  /* 0xfffffffc00fc7947 */ /* 0x000fc0000383ffff */
[----:B------:R-:W-:-:S00]  /*0e80*/  NOP ;  /* 0x0000000000007918 */ /* 0x000fc00000000000 */
[----:B------:R-:W-:-:S00]  /*0e90*/  NOP ;  /* 0x0000000000007918 */ /* 0x000fc00000000000 */
[----:B------:R-:W-:-:S00]  /*0ea0*/  NOP ;  /* 0x0000000000007918 */ /* 0x000fc00000000000 */
[----:B------:R-:W-:-:S00]  /*0eb0*/  NOP ;  /* 0x0000000000007918 */ /* 0x000fc00000000000 */
[----:B------:R-:W-:-:S00]  /*0ec0*/  NOP ;  /* 0x0000000000007918 */ /* 0x000fc00000000000 */
[----:B------:R-:W-:-:S00]  /*0ed0*/  NOP ;  /* 0x0000000000007918 */ /* 0x000fc00000000000 */
[----:B------:R-:W-:-:S00]  /*0ee0*/  NOP ;  /* 0x0000000000007918 */ /* 0x000fc00000000000 */
[----:B------:R-:W-:-:S00]  /*0ef0*/  NOP ;  /* 0x0000000000007918 */ /* 0x000fc00000000000 */
.L_x_54:


//--------------------- .text._Z16layernorm_kernelPKfPfS0_S0_iiif --------------------------
	.section	.text._Z16layernorm_kernelPKfPfS0_S0_iiif,"ax",@progbits
	.align	128
        .global         _Z16layernorm_kernelPKfPfS0_S0_iiif
        .type           _Z16layernorm_kernelPKfPfS0_S0_iiif,@function
        .size           _Z16layernorm_kernelPKfPfS0_S0_iiif,(.L_x_55 - _Z16layernorm_kernelPKfPfS0_S0_iiif)
        .other          _Z16layernorm_kernelPKfPfS0_S0_iiif,@"STO_CUDA_ENTRY STV_DEFAULT"
_Z16layernorm_kernelPKfPfS0_S0_iiif:
.text._Z16layernorm_kernelPKfPfS0_S0_iiif:
[----:B------:R-:W-:Y:S01]  /*0000*/  LDC R1, c[0x0][0x37c] ;  /* 0x0000df00ff017b82 */ /* 0x000fe20000000800 */
[----:B------:R-:W0:Y:S07]  /*0010*/  S2R R0, SR_CTAID.X ;  /* 0x0000000000007919 */ /* 0x000e2e0000002500 */
[----:B------:R-:W0:Y:S01]  /*0020*/  LDC.64 R2, c[0x0][0x3a0] ;  /* 0x0000e800ff027b82 */ /* 0x000e220000000a00 */
[----:B------:R-:W1:Y:S01]  /*0030*/  LDCU UR8, c[0x0][0x3a8] ;  /* 0x00007500ff0877ac */ /* 0x000e620008000800 */
[----:B------:R-:W1:Y:S06]  /*0040*/  S2R R4, SR_TID.X ;  /* 0x0000000000047919 */ /* 0x000e6c0000002100 */
[----:B------:R-:W2:Y:S01]  /*0050*/  S2UR UR4, SR_CTAID.Y ;  /* 0x00000000000479c3 */ /* 0x000ea20000002600 */
[----:B0-----:R-:W-:-:S04]  /*0060*/  ISETP.GE.AND P0, PT, R0, R3, PT ;  /* 0x000000030000720c */ /* 0x001fc80003f06270 */
[----:B--2---:R-:W-:-:S04]  /*0070*/  ISETP.LE.OR P0, PT, R2, UR4, P0 ;  /* 0x0000000402007c0c */ /* 0x004fc80008703670 */
[----:B-1----:R-:W-:-:S13]  /*0080*/  ISETP.GE.OR P0, PT, R4, UR8, P0 ;  /* 0x0000000804007c0c */ /* 0x002fda0008706670 */
[----:B------:R-:W-:Y:S05]  /*0090*/  @P0 EXIT ;  /* 0x000000000000094d */ /* 0x000fea0003800000 */
[----:B------:R-:W0:Y:S01]  /*00a0*/  LDC.64 R6, c[0x0][0x380] ;  /* 0x0000e000ff067b82 */ /* 0x000e220000000a00 */
[----:B------:R-:W1:Y:S01]  /*00b0*/  LDCU.64 UR6, c[0x0][0x358] ;  /* 0x00006b00ff0677ac */ /* 0x000e620008000a00 */
[----:B------:R-:W-:-:S04]  /*00c0*/  IMAD R3, R3, UR4, R0 ;  /* 0x0000000403037c24 */ /* 0x000fc8000f8e0200 */
[----:B------:R-:W-:-:S04]  /*00d0*/  IMAD R2, R3, UR8, R4 ;  /* 0x0000000803027c24 */ /* 0x000fc8000f8e0204 */
[----:B0-----:R-:W-:-:S05]  /*00e0*/  IMAD.WIDE.U32 R6, R2, 0x4, R6 ;  /* 0x0000000402067825 */ /* 0x001fca00078e0006 */
[----:B-1----:R0:W2:Y:S01]  /*00f0*/  LDG.E R5, desc[UR6][R6.64] ;  /* 0x0000000606057981 */ /* 0x0020a2000c1e1900 */
[----:B------:R-:W1:Y:S01]  /*0100*/  S2UR UR5, SR_CgaCtaId ;  /* 0x00000000000579c3 */ /* 0x000e620000008800 */
[----:B------:R-:W-:Y:S01]  /*0110*/  UMOV UR4, 0x400 ;  /* 0x0000040000047882 */ /* 0x000fe20000000000 */
[----:B0-----:R-:W-:Y:S02]  /*0120*/  SHF.R.U32.HI R7, RZ, 0x3, R4 ;  /* 0x00000003ff077819 */ /* 0x001fe40000011604 */
[----:B------:R-:W-:Y:S01]  /*0130*/  LOP3.LUT P0, R6, R4, 0x1f, RZ, 0xc0, !PT ;  /* 0x0000001f04067812 */ /* 0x000fe2000780c0ff */
[----:B-1----:R-:W-:Y:S01]  /*0140*/  ULEA UR4, UR5, UR4, 0x18 ;  /* 0x0000000405047291 */ /* 0x002fe2000f8ec0ff */
[----:B--2---:R-:W0:Y:S02]  /*0150*/  SHFL.DOWN PT, R0, R5, 0x10, 0x1f ;  /* 0x0a001f0005007f89 */ /* 0x004e2400000e0000 */
[----:B0-----:R-:W-:-:S05]  /*0160*/  FADD R0, R5, R0 ;  /* 0x0000000005007221 */ /* 0x001fca0000000000 */
[----:B------:R-:W0:Y:S02]  /*0170*/  SHFL.DOWN PT, R3, R0, 0x8, 0x1f ;  /* 0x09001f0000037f89 */ /* 0x000e2400000e0000 */
[----:B0-----:R-:W-:Y:S01]  /*0180*/  FADD R3, R0, R3 ;  /* 0x0000000300037221 */ /* 0x001fe20000000000 */
[----:B------:R-:W-:-:S04]  /*0190*/  LOP3.LUT R0, R7, 0x7c, RZ, 0xc0, !PT ;  /* 0x0000007c07007812 */ /* 0x000fc800078ec0ff */
[----:B------:R-:W0:Y:S02]  /*01a0*/  SHFL.DOWN PT, R8, R3, 0x4, 0x1f ;  /* 0x08801f0003087f89 */ /* 0x000e2400000e0000 */
[----:B0-----:R-:W-:Y:S01]  /*01b0*/  FADD R8, R3, R8 ;  /* 0x0000000803087221 */ /* 0x001fe20000000000 */
[----:B------:R-:W-:-:S04]  /*01c0*/  MOV R3, UR4 ;  /* 0x0000000400037c02 */ /* 0x000fc80008000f00 */
[----:B------:R-:W0:Y:S01]  /*01d0*/  SHFL.DOWN PT, R9, R8, 0x2, 0x1f ;  /* 0x08401f0008097f89 */ /* 0x000e2200000e0000 */
[----:B------:R-:W-:Y:S01]  /*01e0*/  IADD3 R7, PT, PT, R0, R3, RZ ;  /* 0x0000000300077210 */ /* 0x000fe20007ffe0ff */
[----:B0-----:R-:W-:Y:S01]  /*01f0*/  FADD R9, R8, R9 ;  /* 0x0000000908097221 */ /* 0x001fe20000000000 */
[----:B------:R-:W-:-:S04]  /*0200*/  IMAD R8, R6, 0x4, R3 ;  /* 0x0000000406087824 */ /* 0x000fc800078e0203 */
[----:B------:R-:W0:Y:S02]  /*0210*/  SHFL.DOWN PT, R10, R9, 0x1, 0x1f ;  /* 0x08201f00090a7f89 */ /* 0x000e2400000e0000 */
[----:B0-----:R-:W-:-:S05]  /*0220*/  FADD R10, R9, R10 ;  /* 0x0000000a090a7221 */ /* 0x001fca0000000000 */
[----:B------:R0:W-:Y:S01]  /*0230*/  @!P0 STS [R7], R10 ;  /* 0x0000000a07008388 */ /* 0x0001e20000000800 */
[----:B------:R-:W-:Y:S01]  /*0240*/  BAR.SYNC.DEFER_BLOCKING 0x0 ;  /* 0x0000000000007b1d */ /* 0x000fe20000010000 */
[----:B------:R-:W-:-:S13]  /*0250*/  ISETP.GT.U32.AND P0, PT, R4, 0x1f, PT ;  /* 0x0000001f0400780c */ /* 0x000fda0003f04070 */
[----:B0-----:R-:W-:Y:S05]  /*0260*/  @P0 BRA `(.L_x_22) ;  /* 0x0000000000900947 */ /* 0x001fea0003800000 */
[----:B------:R-:W-:Y:S01]  /*0270*/  ISETP.GT.U32.AND P0, PT, R6, 0x7, PT ;  /* 0x000000070600780c */ /* 0x000fe20003f04070 */
[----:B------:R-:W-:Y:S01]  /*0280*/  HFMA2 R0, -RZ, RZ, 0, 0 ;  /* 0x00000000ff007431 */ /* 0x000fe200000001ff */
[----:B------:R-:W-:-:S11]  /*0290*/  UMOV UR4, 0xffffffff ;  /* 0xffffffff00047882 */ /* 0x000fd60000000000 */
[----:B------:R0:W1:Y:S01]  /*02a0*/  @!P0 LDS R0, [R8] ;  /* 0x0000000008008984 */ /* 0x0000620000000800 */
[----:B------:R-:W-:Y:S01]  /*02b0*/  ISETP.NE.AND P0, PT, R6, RZ, PT ;  /* 0x000000ff0600720c */ /* 0x000fe20003f05270 */
[----:B------:R-:W-:-:S12]  /*02c0*/  BRA.DIV UR4, `(.L_x_23) ;  /* 0x0000000604b07947 */ /* 0x000fd8000b800000 */
[----:B-1----:R-:W1:Y:S02]  /*02d0*/  SHFL.DOWN PT, R9, R0, 0x10, 0x1f ;  /* 0x0a001f0000097f89 */ /* 0x002e6400000e0000 */
[----:B-1----:R-:W-:-:S05]  /*02e0*/  FADD R9, R9, R0 ;  /* 0x0000000009097221 */ /* 0x002fca0000000000 */
[----:B------:R-:W1:Y:S02]  /*02f0*/  SHFL.DOWN PT, R10, R9, 0x8, 0x1f ;  /* 0x09001f00090a7f89 */ /* 0x000e6400000e0000 */
[----:B-1----:R-:W-:-:S05]  /*0300*/  FADD R10, R9, R10 ;  /* 0x0000000a090a7221 */ /* 0x002fca0000000000 */
[----:B------:R-:W1:Y:S02]  /*0310*/  SHFL.DOWN PT, R11, R10, 0x4, 0x1f ;  /* 0x08801f000a0b7f89 */ /* 0x000e6400000e0000 */
[----:B-1----:R-:W-:-:S05]  /*0320*/  FADD R11, R10, R11 ;  /* 0x0000000b0a0b7221 */ /* 0x002fca0000000000 */
[----:B------:R-:W1:Y:S02]  /*0330*/  SHFL.DOWN PT, R12, R11, 0x2, 0x1f ;  /* 0x08401f000b0c7f89 */ /* 0x000e6400000e0000 */
[----:B-1----:R-:W-:-:S05]  /*0340*/  FADD R12, R11, R12 ;  /* 0x0000000c0b0c7221 */ /* 0x002fca0000000000 */
[----:B------:R1:W2:Y:S02]  /*0350*/  SHFL.DOWN PT, R13, R12, 0x1, 0x1f ;  /* 0x08201f000c0d7f89 */ /* 0x0002a400000e0000 */
.L_x_35:
[----:B--2---:R-:W-:Y:S01]  /*0360*/  FADD R0, R12, R13 ;  /* 0x0000000d0c007221 */ /* 0x004fe20000000000 */
[----:B------:R-:W-:Y:S06]  /*0370*/  @P0 BRA `(.L_x_22) ;  /* 0x00000000004c0947 */ /* 0x000fec0003800000 */
[----:B------:R-:W-:Y:S01]  /*0380*/  I2FP.F32.U32 R3, UR8 ;  /* 0x0000000800037c45 */ /* 0x000fe20008201000 */
[----:B------:R-:W-:Y:S03]  /*0390*/  BSSY.RECONVERGENT B0, `(.L_x_24) ;  /* 0x000000c000007945 */ /* 0x000fe60003800200 */
[----:B------:R-:W2:Y:S08]  /*03a0*/  MUFU.RCP R10, R3 ;  /* 0x00000003000a7308 */ /* 0x000eb00000001000 */
[----:B------:R-:W3:Y:S01]  /*03b0*/  FCHK P0, R0, R3 ;  /* 0x0000000300007302 */ /* 0x000ee20000000000 */
[----:B--2---:R-:W-:-:S04]  /*03c0*/  FFMA R9, -R3, R10, 1 ;  /* 0x3f80000003097423 */ /* 0x004fc8000000010a */
[----:B------:R-:W-:-:S04]  /*03d0*/  FFMA R9, R10, R9, R10 ;  /* 0x000000090a097223 */ /* 0x000fc8000000000a */
[----:B------:R-:W-:-:S04]  /*03e0*/  FFMA R10, R0, R9, RZ ;  /* 0x00000009000a7223 */ /* 0x000fc800000000ff */
[----:B------:R-:W-:-:S04]  /*03f0*/  FFMA R11, -R3, R10, R0 ;  /* 0x0000000a030b7223 */ /* 0x000fc80000000100 */
[----:B------:R-:W-:Y:S01]  /*0400*/  FFMA R10, R9, R11, R10 ;  /* 0x0000000b090a7223 */ /* 0x000fe2000000000a */
[----:B---3--:R-:W-:Y:S06]  /*0410*/  @!P0 BRA `(.L_x_25) ;  /* 0x00000000000c8947 */ /* 0x008fec0003800000 */
[----:B------:R-:W-:-:S07]  /*0420*/  MOV R10, 0x440 ;  /* 0x00000440000a7802 */ /* 0x000fce0000000f00 */
[----:B01----:R-:W-:Y:S05]  /*0430*/  CALL.REL.NOINC `($__internal_1_$__cuda_sm3x_div_rn_noftz_f32_slowpath) ;  /* 0x0000000800707944 */ /* 0x003fea0003c00000 */
[----:B------:R-:W-:-:S07]  /*0440*/  IMAD.MOV.U32 R10, RZ, RZ, R0 ;  /* 0x000000ffff0a7224 */ /* 0x000fce00078e0000 */
.L_x_25:
[----:B------:R-:W-:Y:S05]  /*0450*/  BSYNC.RECONVERGENT B0 ;  /* 0x0000000000007941 */ /* 0x000fea0003800200 */
.L_x_24:
[----:B------:R-:W2:Y:S01]  /*0460*/  S2UR UR5, SR_CgaCtaId ;  /* 0x00000000000579c3 */ /* 0x000ea20000008800 */
[----:B------:R-:W-:Y:S02]  /*0470*/  UMOV UR4, 0x400 ;  /* 0x0000040000047882 */ /* 0x000fe40000000000 */
[----:B--2---:R-:W-:-:S06]  /*0480*/  ULEA UR4, UR5, UR4, 0x18 ;  /* 0x0000000405047291 */ /* 0x004fcc000f8ec0ff */
[----:B------:R-:W-:-:S05]  /*0490*/  MOV R3, UR4 ;  /* 0x0000000400037c02 */ /* 0x000fca0008000f00 */
[----:B------:R2:W-:Y:S02]  /*04a0*/  STS [R3], R10 ;  /* 0x0000000a03007388 */ /* 0x0005e40000000800 */
.L_x_22:
[----:B------:R-:W-:Y:S05]  /*04b0*/  WARPSYNC.ALL ;  /* 0x0000000000007948 */ /* 0x000fea0003800000 */
[----:B------:R-:W-:Y:S01]  /*04c0*/  BAR.SYNC.DEFER_BLOCKING 0x0 ;  /* 0x0000000000007b1d */ /* 0x000fe20000010000 */
[----:B------:R-:W-:Y:S02]  /*04d0*/  ISETP.NE.AND P0, PT, R6, RZ, PT ;  /* 0x000000ff0600720c */ /* 0x000fe40003f05270 */
[----:B------:R-:W-:-:S03]  /*04e0*/  ISETP.GT.U32.AND P1, PT, R4, 0x1f, PT ;  /* 0x0000001f0400780c */ /* 0x000fc60003f24070 */
[----:B------:R-:W3:Y:S02]  /*04f0*/  LDS R0, [R3] ;  /* 0x0000000003007984 */ /* 0x000ee40000000800 */
[----:B---3--:R-:W-:-:S04]  /*0500*/  FADD R5, R5, -R0 ;  /* 0x8000000005057221 */ /* 0x008fc80000000000 */
[----:B------:R-:W-:-:S05]  /*0510*/  FMUL R0, R5, R5 ;  /* 0x0000000505007220 */ /* 0x000fca0000400000 */
[----:B------:R-:W3:Y:S02]  /*0520*/  SHFL.DOWN PT, R9, R0, 0x10, 0x1f ;  /* 0x0a001f0000097f89 */ /* 0x000ee400000e0000 */
[----:B---3--:R-:W-:-:S05]  /*0530*/  FADD R9, R0, R9 ;  /* 0x0000000900097221 */ /* 0x008fca0000000000 */
[----:B--2---:R-:W2:Y:S02]  /*0540*/  SHFL.DOWN PT, R10, R9, 0x8, 0x1f ;  /* 0x09001f00090a7f89 */ /* 0x004ea400000e0000 */
[----:B--2---:R-:W-:-:S05]  /*0550*/  FADD R10, R9, R10 ;  /* 0x0000000a090a7221 */ /* 0x004fca0000000000 */
[----:B------:R-:W2:Y:S02]  /*0560*/  SHFL.DOWN PT, R11, R10, 0x4, 0x1f ;  /* 0x08801f000a0b7f89 */ /* 0x000ea400000e0000 */
[----:B--2---:R-:W-:-:S05]  /*0570*/  FADD R11, R10, R11 ;  /* 0x0000000b0a0b7221 */ /* 0x004fca0000000000 */
[----:B-1----:R-:W1:Y:S02]  /*0580*/  SHFL.DOWN PT, R12, R11, 0x2, 0x1f ;  /* 0x08401f000b0c7f89 */ /* 0x002e6400000e0000 */
[----:B-1----:R-:W-:-:S05]  /*0590*/  FADD R12, R11, R12 ;  /* 0x0000000c0b0c7221 */ /* 0x002fca0000000000 */
[----:B------:R-:W1:Y:S02]  /*05a0*/  SHFL.DOWN PT, R13, R12, 0x1, 0x1f ;  /* 0x08201f000c0d7f89 */ /* 0x000e6400000e0000 */
[----:B-1----:R-:W-:-:S05]  /*05b0*/  FADD R14, R12, R13 ;  /* 0x0000000d0c0e7221 */ /* 0x002fca0000000000 */
[----:B------:R1:W-:Y:S01]  /*05c0*/  @!P0 STS [R7], R14 ;  /* 0x0000000e07008388 */ /* 0x0003e20000000800 */
[----:B------:R-:W-:Y:S06]  /*05d0*/  BAR.SYNC.DEFER_BLOCKING 0x0 ;  /* 0x0000000000007b1d */ /* 0x000fec0000010000 */
[----:B------:R-:W-:Y:S05]  /*05e0*/  @P1 BRA `(.L_x_26) ;  /* 0x0000000000ac1947 */ /* 0x000fea0003800000 */
[----:B------:R-:W-:Y:S01]  /*05f0*/  ISETP.GT.U32.AND P1, PT, R6, 0x7, PT ;  /* 0x000000070600780c */ /* 0x000fe20003f24070 */
[----:B------:R-:W-:Y:S01]  /*0600*/  IMAD.MOV.U32 R0, RZ, RZ, RZ ;  /* 0x000000ffff007224 */ /* 0x000fe200078e00ff */
[----:B------:R-:W-:-:S11]  /*0610*/  UMOV UR4, 0xffffffff ;  /* 0xffffffff00047882 */ /* 0x000fd60000000000 */
[----:B------:R2:W3:Y:S01]  /*0620*/  @!P1 LDS R0, [R8] ;  /* 0x0000000008009984 */ /* 0x0004e20000000800 */
[----:B------:R-:W-:Y:S05]  /*0630*/  BRA.DIV UR4, `(.L_x_27) ;  /* 0x0000000604607947 */ /* 0x000fea000b800000 */
[----:B-1-3--:R-:W1:Y:S02]  /*0640*/  SHFL.DOWN PT, R7, R0, 0x10, 0x1f ;  /* 0x0a001f0000077f89 */ /* 0x00ae6400000e0000 */
[----:B-1----:R-:W-:-:S05]  /*0650*/  FADD R7, R7, R0 ;  /* 0x0000000007077221 */ /* 0x002fca0000000000 */
[----:B------:R-:W1:Y:S02]  /*0660*/  SHFL.DOWN PT, R6, R7, 0x8, 0x1f ;  /* 0x09001f0007067f89 */ /* 0x000e6400000e0000 */
[----:B-1----:R-:W-:-:S05]  /*0670*/  FADD R6, R7, R6 ;  /* 0x0000000607067221 */ /* 0x002fca0000000000 */
[----:B------:R-:W1:Y:S02]  /*0680*/  SHFL.DOWN PT, R9, R6, 0x4, 0x1f ;  /* 0x08801f0006097f89 */ /* 0x000e6400000e0000 */
[----:B-1----:R-:W-:-:S05]  /*0690*/  FADD R9, R6, R9 ;  /* 0x0000000906097221 */ /* 0x002fca0000000000 */
[----:B0-2---:R-:W0:Y:S02]  /*06a0*/  SHFL.DOWN PT, R8, R9, 0x2, 0x1f ;  /* 0x08401f0009087f89 */ /* 0x005e2400000e0000 */
[----:B0-----:R-:W-:-:S05]  /*06b0*/  FADD R8, R9, R8 ;  /* 0x0000000809087221 */ /* 0x001fca0000000000 */
[----:B------:R0:W1:Y:S02]  /*06c0*/  SHFL.DOWN PT, R11, R8, 0x1, 0x1f ;  /* 0x08201f00080b7f89 */ /* 0x00006400000e0000 */
.L_x_41:
[----:B-1----:R-:W-:Y:S01]  /*06d0*/  FADD R11, R8, R11 ;  /* 0x0000000b080b7221 */ /* 0x002fe20000000000 */
[----:B------:R-:W-:Y:S06]  /*06e0*/  @P0 BRA `(.L_x_26) ;  /* 0x00000000006c0947 */ /* 0x000fec0003800000 */
[----:B------:R-:W0:Y:S01]  /*06f0*/  LDCU UR4, c[0x0][0x3a8] ;  /* 0x00007500ff0477ac */ /* 0x000e220008000800 */
[----:B------:R-:W-:Y:S01]  /*0700*/  BSSY.RECONVERGENT B0, `(.L_x_28) ;  /* 0x000000e000007945 */ /* 0x000fe20003800200 */
[----:B0-----:R-:W-:-:S04]  /*0710*/  I2FP.F32.U32 R8, UR4 ;  /* 0x0000000400087c45 */ /* 0x001fc80008201000 */
[----:B------:R-:W0:Y:S08]  /*0720*/  MUFU.RCP R3, R8 ;  /* 0x0000000800037308 */ /* 0x000e300000001000 */
[----:B------:R-:W1:Y:S01]  /*0730*/  FCHK P0, R11, R8 ;  /* 0x000000080b007302 */ /* 0x000e620000000000 */
[----:B0-----:R-:W-:-:S04]  /*0740*/  FFMA R0, -R8, R3, 1 ;  /* 0x3f80000008007423 */ /* 0x001fc80000000103 */
[----:B------:R-:W-:-:S04]  /*0750*/  FFMA R0, R3, R0, R3 ;  /* 0x0000000003007223 */ /* 0x000fc80000000003 */
[----:B------:R-:W-:-:S04]  /*0760*/  FFMA R3, R0, R11, RZ ;  /* 0x0000000b00037223 */ /* 0x000fc800000000ff */
[----:B------:R-:W-:-:S04]  /*0770*/  FFMA R6, -R8, R3, R11 ;  /* 0x0000000308067223 */ /* 0x000fc8000000010b */
[----:B------:R-:W-:Y:S01]  /*0780*/  FFMA R0, R0, R6, R3 ;  /* 0x0000000600007223 */ /* 0x000fe20000000003 */
[----:B-1----:R-:W-:Y:S06]  /*0790*/  @!P0 BRA `(.L_x_29) ;  /* 0x0000000000108947 */ /* 0x002fec0003800000 */
[----:B------:R-:W-:Y:S01]  /*07a0*/  MOV R0, R11 ;  /* 0x0000000b00007202 */ /* 0x000fe20000000f00 */
[----:B------:R-:W-:Y:S01]  /*07b0*/  IMAD.MOV.U32 R3, RZ, RZ, R8 ;  /* 0x000000ffff037224 */ /* 0x000fe200078e0008 */
[----:B------:R-:W-:-:S07]  /*07c0*/  MOV R10, 0x7e0 ;  /* 0x000007e0000a7802 */ /* 0x000fce0000000f00 */
[----:B------:R-:W-:Y:S05]  /*07d0*/  CALL.REL.NOINC `($__internal_1_$__cuda_sm3x_div_rn_noftz_f32_slowpath) ;  /* 0x0000000400887944 */ /* 0x000fea0003c00000 */
.L_x_29:
[----:B------:R-:W-:Y:S05]  /*07e0*/  BSYNC.RECONVERGENT B0 ;  /* 0x0000000000007941 */ /* 0x000fea0003800200 */
.L_x_28:
[----:B------:R-:W0:Y:S01]  /*07f0*/  LDCU UR4, c[0x0][0x3ac] ;  /* 0x00007580ff0477ac */ /* 0x000e220008000800 */
[----:B------:R-:W1:Y:S01]  /*0800*/  S2UR UR5, SR_CgaCtaId ;  /* 0x00000000000579c3 */ /* 0x000e620000008800 */
[----:B0-----:R-:W-:Y:S01]  /*0810*/  FADD R0, R0, UR4 ;  /* 0x0000000400007e21 */ /* 0x001fe20008000000 */
[----:B------:R-:W-:-:S04]  /*0820*/  UMOV UR4, 0x400 ;  /* 0x0000040000047882 */ /* 0x000fc80000000000 */
[----:B------:R-:W-:Y:S01]  /*0830*/  FSETP.GEU.AND P0, PT, |R0|, 1.175494350822287508e-38, PT ;  /* 0x008000000000780b */ /* 0x000fe20003f0e200 */
[----:B-1----:R-:W-:-:S06]  /*0840*/  ULEA UR4, UR5, UR4, 0x18 ;  /* 0x0000000405047291 */ /* 0x002fcc000f8ec0ff */
[----:B------:R-:W-:-:S06]  /*0850*/  MOV R3, UR4 ;  /* 0x0000000400037c02 */ /* 0x000fcc0008000f00 */
[----:B------:R-:W-:-:S04]  /*0860*/  @!P0 FMUL R0, R0, 16777216 ;  /* 0x4b80000000008820 */ /* 0x000fc80000400000 */
[----:B------:R-:W0:Y:S02]  /*0870*/  MUFU.RSQ R6, R0 ;  /* 0x0000000000067308 */ /* 0x000e240000001400 */
[----:B0-----:R-:W-:-:S05]  /*0880*/  @!P0 FMUL R6, R6, 4096 ;  /* 0x4580000006068820 */ /* 0x001fca0000400000 */
[----:B------:R2:W-:Y:S02]  /*0890*/  STS [R3], R6 ;  /* 0x0000000603007388 */ /* 0x0005e40000000800 */
.L_x_26:
[----:B-12---:R-:W1:Y:S01]  /*08a0*/  LDC.64 R6, c[0x0][0x390] ;  /* 0x0000e400ff067b82 */ /* 0x006e620000000a00 */
[----:B------:R-:W-:Y:S07]  /*08b0*/  WARPSYNC.ALL ;  /* 0x0000000000007948 */ /* 0x000fee0003800000 */
[----:B------:R-:W-:Y:S08]  /*08c0*/  BAR.SYNC.DEFER_BLOCKING 0x0 ;  /* 0x0000000000007b1d */ /* 0x000ff00000010000 */
[----:B0-----:R-:W0:Y:S08]  /*08d0*/  LDC.64 R8, c[0x0][0x398] ;  /* 0x0000e600ff087b82 */ /* 0x001e300000000a00 */
[----:B------:R-:W2:Y:S01]  /*08e0*/  LDC.64 R10, c[0x0][0x388] ;  /* 0x0000e200ff0a7b82 */ /* 0x000ea20000000a00 */
[----:B-1----:R-:W-:-:S06]  /*08f0*/  IMAD.WIDE.U32 R6, R4, 0x4, R6 ;  /* 0x0000000404067825 */ /* 0x002fcc00078e0006 */
[----:B------:R-:W3:Y:S04]  /*0900*/  LDG.E R7, desc[UR6][R6.64] ;  /* 0x0000000606077981 */ /* 0x000ee8000c1e1900 */
[----:B------:R-:W1:Y:S01]  /*0910*/  LDS R0, [R3] ;  /* 0x0000000003007984 */ /* 0x000e620000000800 */
[----:B0-----:R-:W-:-:S06]  /*0920*/  IMAD.WIDE.U32 R8, R4, 0x4, R8 ;  /* 0x0000000404087825 */ /* 0x001fcc00078e0008 */
[----:B------:R-:W3:Y:S01]  /*0930*/  LDG.E R9, desc[UR6][R8.64] ;  /* 0x0000000608097981 */ /* 0x000ee2000c1e1900 */
[----:B-1----:R-:W-:Y:S01]  /*0940*/  FMUL R0, R5, R0 ;  /* 0x0000000005007220 */ /* 0x002fe20000400000 */
[----:B--2---:R-:W-:-:S04]  /*0950*/  IMAD.WIDE.U32 R4, R2, 0x4, R10 ;  /* 0x0000000402047825 */ /* 0x004fc800078e000a */
[----:B---3--:R-:W-:-:S05]  /*0960*/  FFMA R11, R0, R7, R9 ;  /* 0x00000007000b7223 */ /* 0x008fca0000000009 */
[----:B------:R-:W-:Y:S01]  /*0970*/  STG.E desc[UR6][R4.64], R11 ;  /* 0x0000000b04007986 */ /* 0x000fe2000c101906 */
[----:B------:R-:W-:Y:S05]  /*0980*/  EXIT ;  /* 0x000000000000794d */ /* 0x000fea0003800000 */
.L_x_23:
[----:B------:R-:W-:Y:S01]  /*0990*/  IMAD.MOV.U32 R15, RZ, RZ, 0x10 ;  /* 0x00000010ff0f7424 */ /* 0x000fe200078e00ff */
[----:B------:R-:W-:Y:S01]  /*09a0*/  MOV R17, 0x1f ;  /* 0x0000001f00117802 */ /* 0x000fe20000000f00 */
[----:B------:R-:W-:-:S07]  /*09b0*/  IMAD.MOV.U32 R14, RZ, RZ, -0x1 ;  /* 0xffffffffff0e7424 */ /* 0x000fce00078e00ff */
[----:B01----:R-:W-:Y:S05]  /*09c0*/  WARPSYNC.COLLECTIVE R14, `(.L_x_30) ;  /* 0x000000000e087348 */ /* 0x003fea0003c00000 */
[----:B-1----:R1:W2:Y:S02]  /*09d0*/  SHFL.DOWN P1, R13, R0, R15, R17 ;  /* 0x0800000f000d7389 */ /* 0x0022a40000020011 */
[----:B012---:R-:W-:Y:S05]  /*09e0*/  ENDCOLLECTIVE ;  /* 0x000000000000791b */ /* 0x007fea0003800000 */
.L_x_30:
[----:B------:R-:W-:Y:S02]  /*09f0*/  MOV R15, 0x8 ;  /* 0x00000008000f7802 */ /* 0x000fe40000000f00 */
[----:B------:R-:W-:-:S05]  /*0a00*/  MOV R9, R13 ;  /* 0x0000000d00097202 */ /* 0x000fca0000000f00 */
[----:B------:R-:W-:-:S04]  /*0a10*/  FADD R9, R9, R0 ;  /* 0x0000000009097221 */ /* 0x000fc80000000000 */
[----:B------:R-:W-:-:S07]  /*0a20*/  IMAD.MOV.U32 R0, RZ, RZ, R9 ;  /* 0x000000ffff007224 */ /* 0x000fce00078e0009 */
[----:B------:R-:W-:Y:S05]  /*0a30*/  WARPSYNC.COLLECTIVE R14, `(.L_x_31) ;  /* 0x000000000e087348 */ /* 0x000fea0003c00000 */
[----:B------:R0:W1:Y:S02]  /*0a40*/  SHFL.DOWN P1, R13, R0, R15, R17 ;  /* 0x0800000f000d7389 */ /* 0x0000640000020011 */
[----:B01----:R-:W-:Y:S05]  /*0a50*/  ENDCOLLECTIVE ;  /* 0x000000000000791b */ /* 0x003fea0003800000 */
.L_x_31:
[----:B------:R-:W-:Y:S02]  /*0a60*/  IMAD.MOV.U32 R15, RZ, RZ, 0x4 ;  /* 0x00000004ff0f7424 */ /* 0x000fe400078e00ff */
[----:B------:R-:W-:-:S04]  /*0a70*/  IMAD.MOV.U32 R10, RZ, RZ, R13 ;  /* 0x000000ffff0a7224 */ /* 0x000fc800078e000d */
[----:B------:R-:W-:-:S05]  /*0a80*/  FADD R10, R9, R10 ;  /* 0x0000000a090a7221 */ /* 0x000fca0000000000 */
[----:B------:R-:W-:-:S07]  /*0a90*/  MOV R0, R10 ;  /* 0x0000000a00007202 */ /* 0x000fce0000000f00 */
[----:B------:R-:W-:Y:S05]  /*0aa0*/  WARPSYNC.COLLECTIVE R14, `(.L_x_32) ;  /* 0x000000000e087348 */ /* 0x000fea0003c00000 */
[----:B------:R0:W1:Y:S02]  /*0ab0*/  SHFL.DOWN P1, R13, R0, R15, R17 ;  /* 0x0800000f000d7389 */ /* 0x0000640000020011 */
[----:B01----:R-:W-:Y:S05]  /*0ac0*/  ENDCOLLECTIVE ;  /* 0x000000000000791b */ /* 0x003fea0003800000 */
.L_x_32:
[----:B------:R-:W-:Y:S02]  /*0ad0*/  MOV R15, 0x2 ;  /* 0x00000002000f7802 */ /* 0x000fe40000000f00 */
[----:B------:R-:W-:-:S05]  /*0ae0*/  MOV R11, R13 ;  /* 0x0000000d000b7202 */ /* 0x000fca0000000f00 */
[----:B------:R-:W-:-:S04]  /*0af0*/  FADD R11, R10, R11 ;  /* 0x0000000b0a0b7221 */ /* 0x000fc80000000000 */
[----:B------:R-:W-:-:S07]  /*0b00*/  IMAD.MOV.U32 R0, RZ, RZ, R11 ;  /* 0x000000ffff007224 */ /* 0x000fce00078e000b */
[----:B------:R-:W-:Y:S05]  /*0b10*/  WARPSYNC.COLLECTIVE R14, `(.L_x_33) ;  /* 0x000000000e087348 */ /* 0x000fea0003c00000 */
[----:B------:R0:W1:Y:S02]  /*0b20*/  SHFL.DOWN P1, R13, R0, R15, R17 ;  /* 0x0800000f000d7389 */ /* 0x0000640000020011 */
[----:B01----:R-:W-:Y:S05]  /*0b30*/  ENDCOLLECTIVE ;  /* 0x000000000000791b */ /* 0x003fea0003800000 */
.L_x_33:
[----:B------:R-:W-:Y:S02]  /*0b40*/  IMAD.MOV.U32 R15, RZ, RZ, 0x1 ;  /* 0x00000001ff0f7424 */ /* 0x000fe400078e00ff */
[----:B------:R-:W-:-:S04]  /*0b50*/  IMAD.MOV.U32 R12, RZ, RZ, R13 ;  /* 0x000000ffff0c7224 */ /* 0x000fc800078e000d */
[----:B------:R-:W-:-:S05]  /*0b60*/  FADD R12, R11, R12 ;  /* 0x0000000c0b0c7221 */ /* 0x000fca0000000000 */
[----:B------:R-:W-:-:S07]  /*0b70*/  MOV R0, R12 ;  /* 0x0000000c00007202 */ /* 0x000fce0000000f00 */
[----:B------:R-:W-:Y:S05]  /*0b80*/  WARPSYNC.COLLECTIVE R14, `(.L_x_34) ;  /* 0x000000000e087348 */ /* 0x000fea0003c00000 */
[----:B------:R0:W1:Y:S02]  /*0b90*/  SHFL.DOWN P1, R13, R0, R15, R17 ;  /* 0x0800000f000d7389 */ /* 0x0000640000020011 */
[----:B01----:R-:W-:Y:S05]  /*0ba0*/  ENDCOLLECTIVE ;  /* 0x000000000000791b */ /* 0x003fea0003800000 */
.L_x_34:
[----:B------:R-:W-:Y:S05]  /*0bb0*/  BRA `(.L_x_35) ;  /* 0xfffffff400e87947 */ /* 0x000fea000383ffff */
.L_x_27:
[----:B------:R-:W-:Y:S02]  /*0bc0*/  HFMA2 R15, -RZ, RZ, 0, 9.5367431640625e-07 ;  /* 0x00000010ff0f7431 */ /* 0x000fe400000001ff */
[----:B------:R-:W-:Y:S01]  /*0bd0*/  IMAD.MOV.U32 R17, RZ, RZ, 0x1f ;  /* 0x0000001fff117424 */ /* 0x000fe200078e00ff */
[----:B-1----:R-:W-:-:S07]  /*0be0*/  MOV R14, 0xffffffff ;  /* 0xffffffff000e7802 */ /* 0x002fce0000000f00 */
[----:B0-23--:R-:W-:Y:S05]  /*0bf0*/  WARPSYNC.COLLECTIVE R14, `(.L_x_36) ;  /* 0x000000000e087348 */ /* 0x00dfea0003c00000 */
[----:B---3--:R1:W3:Y:S02]  /*0c00*/  SHFL.DOWN P1, R13, R0, R15, R17 ;  /* 0x0800000f000d7389 */ /* 0x0082e40000020011 */
[----:B0123--:R-:W-:Y:S05]  /*0c10*/  ENDCOLLECTIVE ;  /* 0x000000000000791b */ /* 0x00ffea0003800000 */
.L_x_36:
[----:B------:R-:W-:Y:S02]  /*0c20*/  IMAD.MOV.U32 R15, RZ, RZ, 0x8 ;  /* 0x00000008ff0f7424 */ /* 0x000fe400078e00ff */
[----:B------:R-:W-:-:S04]  /*0c30*/  IMAD.MOV.U32 R7, RZ, RZ, R13 ;  /* 0x000000ffff077224 */ /* 0x000fc800078e000d */
[----:B------:R-:W-:-:S05]  /*0c40*/  FADD R7, R7, R0 ;  /* 0x0000000007077221 */ /* 0x000fca0000000000 */
[----:B------:R-:W-:-:S07]  /*0c50*/  MOV R0, R7 ;  /* 0x0000000700007202 */ /* 0x000fce0000000f00 */
[----:B------:R-:W-:Y:S05]  /*0c60*/  WARPSYNC.COLLECTIVE R14, `(.L_x_37) ;  /* 0x000000000e087348 */ /* 0x000fea0003c00000 */
[----:B------:R0:W1:Y:S02]  /*0c70*/  SHFL.DOWN P1, R13, R0, R15, R17 ;  /* 0x0800000f000d7389 */ /* 0x0000640000020011 */
[----:B01----:R-:W-:Y:S05]  /*0c80*/  ENDCOLLECTIVE ;  /* 0x000000000000791b */ /* 0x003fea0003800000 */
.L_x_37:
[----:B------:R-:W-:Y:S01]  /*0c90*/  HFMA2 R15, -RZ, RZ, 0, 2.384185791015625e-07 ;  /* 0x00000004ff0f7431 */ /* 0x000fe200000001ff */
[----:B------:R-:W-:-:S05]  /*0ca0*/  MOV R6, R13 ;  /* 0x0000000d00067202 */ /* 0x000fca0000000f00 */
[----:B------:R-:W-:-:S04]  /*0cb0*/  FADD R6, R7, R6 ;  /* 0x0000000607067221 */ /* 0x000fc80000000000 */
[----:B------:R-:W-:-:S07]  /*0cc0*/  IMAD.MOV.U32 R0, RZ, RZ, R6 ;  /* 0x000000ffff007224 */ /* 0x000fce00078e0006 */
[----:B------:R-:W-:Y:S05]  /*0cd0*/  WARPSYNC.COLLECTIVE R14, `(.L_x_38) ;  /* 0x000000000e087348 */ /* 0x000fea0003c00000 */
[----:B------:R0:W1:Y:S02]  /*0ce0*/  SHFL.DOWN P1, R13, R0, R15, R17 ;  /* 0x0800000f000d7389 */ /* 0x0000640000020011 */
[----:B01----:R-:W-:Y:S05]  /*0cf0*/  ENDCOLLECTIVE ;  /* 0x000000000000791b */ /* 0x003fea0003800000 */
.L_x_38:
[----:B------:R-:W-:Y:S02]  /*0d00*/  IMAD.MOV.U32 R15, RZ, RZ, 0x2 ;  /* 0x00000002ff0f7424 */ /* 0x000fe400078e00ff */
[----:B------:R-:W-:-:S04]  /*0d10*/  IMAD.MOV.U32 R9, RZ, RZ, R13 ;  /* 0x000000ffff097224 */ /* 0x000fc800078e000d */
[----:B------:R-:W-:-:S05]  /*0d20*/  FADD R9, R6, R9 ;  /* 0x0000000906097221 */ /* 0x000fca0000000000 */
[----:B------:R-:W-:-:S07]  /*0d30*/  MOV R0, R9 ;  /* 0x0000000900007202 */ /* 0x000fce0000000f00 */
[----:B------:R-:W-:Y:S05]  /*0d40*/  WARPSYNC.COLLECTIVE R14, `(.L_x_39) ;  /* 0x000000000e087348 */ /* 0x000fea0003c00000 */
[----:B------:R0:W1:Y:S02]  /*0d50*/  SHFL.DOWN P1, R13, R0, R15, R17 ;  /* 0x0800000f000d7389 */ /* 0x0000640000020011 */
[----:B01----:R-:W-:Y:S05]  /*0d60*/  ENDCOLLECTIVE ;  /* 0x000000000000791b */ /* 0x003fea0003800000 */
.L_x_39:
[----:B------:R-:W-:Y:S01]  /*0d70*/  HFMA2 R15, -RZ, RZ, 0, 5.9604644775390625e-08 ;  /* 0x00000001ff0f7431 */ /* 0x000fe200000001ff */
[----:B------:R-:W-:-:S05]  /*0d80*/  MOV R8, R13 ;  /* 0x0000000d00087202 */ /* 0x000fca0000000f00 */
[----:B------:R-:W-:-:S04]  /*0d90*/  FADD R8, R9, R8 ;  /* 0x0000000809087221 */ /* 0x000fc80000000000 */
[----:B------:R-:W-:-:S07]  /*0da0*/  IMAD.MOV.U32 R0, RZ, RZ, R8 ;  /* 0x000000ffff007224 */ /* 0x000fce00078e0008 */
[----:B------:R-:W-:Y:S05]  /*0db0*/  WARPSYNC.COLLECTIVE R14, `(.L_x_40) ;  /* 0x000000000e087348 */ /* 0x000fea0003c00000 */
[----:B------:R0:W1:Y:S02]  /*0dc0*/  SHFL.DOWN P1, R13, R0, R15, R17 ;  /* 0x0800000f000d7389 */ /* 0x0000640000020011 */
[----:B01----:R-:W-:Y:S05]  /*0dd0*/  ENDCOLLECTIVE ;  /* 0x000000000000791b */ /* 0x003fea0003800000 */
.L_x_40:
[----:B------:R-:W-:Y:S01]  /*0de0*/  IMAD.MOV.U32 R11, RZ, RZ, R13 ;  /* 0x000000ffff0b7224 */ /* 0x000fe200078e000d */
[----:B------:R-:W-:Y:S06]  /*0df0*/  BRA `(.L_x_41) ;  /* 0xfffffff800347947 */ /* 0x000fec000383ffff */
        .weak           $__internal_1_$__cuda_sm3x_div_rn_noftz_f32_slowpath
        .type           $__internal_1_$__cuda_sm3x_div_rn_noftz_f32_slowpath,@function
        .size           $__internal_1_$__cuda_sm3x_div_rn_noftz_f32_slowpath,(.L_x_55 - $__internal_1_$__cuda_sm3x_div_rn_noftz_f32_slowpath)
$__internal_1_$__cuda_sm3x_div_rn_noftz_f32_slowpath:
[----:B------:R-:W-:Y:S01]  /*0e00*/  SHF.R.U32.HI R11, RZ, 0x17, R3 ;  /* 0x00000017ff0b7819 */ /* 0x000fe20000011603 */
[----:B------:R-:W-:Y:S01]  /*0e10*/  BSSY.RECONVERGENT B1, `(.L_x_42) ;  /* 0x0000062000017945 */ /* 0x000fe20003800200 */
[----:B------:R-:W-:Y:S02]  /*0e20*/  SHF.R.U32.HI R9, RZ, 0x17, R0 ;  /* 0x00000017ff097819 */ /* 0x000fe40000011600 */
[----:B------:R-:W-:Y:S02]  /*0e30*/  LOP3.LUT R11, R11, 0xff, RZ, 0xc0, !PT ;  /* 0x000000ff0b0b7812 */ /* 0x000fe400078ec0ff */
[----:B------:R-:W-:Y:S02]  /*0e40*/  LOP3.LUT R14, R9, 0xff, RZ, 0xc0, !PT ;  /* 0x000000ff090e7812 */ /* 0x000fe400078ec0ff */
[----:B------:R-:W-:-:S03]  /*0e50*/  IADD3 R13, PT, PT, R11, -0x1, RZ ;  /* 0xffffffff0b0d7810 */ /* 0x000fc60007ffe0ff */
[----:B------:R-:W-:Y:S01]  /*0e60*/  VIADD R12, R14, 0xffffffff ;  /* 0xffffffff0e0c7836 */ /* 0x000fe20000000000 */
[----:B------:R-:W-:-:S04]  /*0e70*/  ISETP.GT.U32.AND P0, PT, R13, 0xfd, PT ;  /* 0x000000fd0d00780c */ /* 0x000fc80003f04070 */
[----:B------:R-:W-:-:S13]  /*0e80*/  ISETP.GT.U32.OR P0, PT, R12, 0xfd, P0 ;  /* 0x000000fd0c00780c */ /* 0x000fda0000704470 */
[----:B------:R-:W-:Y:S01]  /*0e90*/  @!P0 MOV R9, RZ ;  /* 0x000000ff00098202 */ /* 0x000fe20000000f00 */
        /* <DEDUP_REMOVED lines=19> */
[----:B------:R-:W-:Y:S01]  /*0fd0*/  @P0 IMAD.MOV.U32 R9, RZ, RZ, RZ ;  /* 0x000000ffff090224 */ /* 0x000fe200078e00ff */
[----:B------:R-:W-:Y:S01]  /*0fe0*/  @!P0 MOV R9, 0xffffffc0 ;  /* 0xffffffc000098802 */ /* 0x000fe20000000f00 */
[----:B------:R-:W-:Y:S01]  /*0ff0*/  @!P0 FFMA R0, R0, 1.84467440737095516160e+19, RZ ;  /* 0x5f80000000008823 */ /* 0x000fe200000000ff */
[----:B------:R-:W-:-:S03]  /*1000*/  @!P1 FFMA R3, R3, 1.84467440737095516160e+19, RZ ;  /* 0x5f80000003039823 */ /* 0x000fc600000000ff */
[----:B------:R-:W-:-:S07]  /*1010*/  @!P1 VIADD R9, R9, 0x40 ;  /* 0x0000004009099836 */ /* 0x000fce0000000000 */
.L_x_43:
[----:B------:R-:W-:Y:S01]  /*1020*/  LEA R12, R11, 0xc0800000, 0x17 ;  /* 0xc08000000b0c7811 */ /* 0x000fe200078eb8ff */
[----:B------:R-:W-:Y:S03]  /*1030*/  BSSY.RECONVERGENT B2, `(.L_x_48) ;  /* 0x0000036000027945 */ /* 0x000fe60003800200 */
[----:B------:R-:W-:Y:S01]  /*1040*/  IADD3 R12, PT, PT, -R12, R3, RZ ;  /* 0x000000030c0c7210 */ /* 0x000fe20007ffe1ff */
[----:B------:R-:W-:-:S03]  /*1050*/  VIADD R3, R14, 0xffffff81 ;  /* 0xffffff810e037836 */ /* 0x000fc60000000000 */
[----:B------:R0:W1:Y:S01]  /*1060*/  MUFU.RCP R13, R12 ;  /* 0x0000000c000d7308 */ /* 0x0000620000001000 */
[----:B------:R-:W-:Y:S01]  /*1070*/  FADD.FTZ R15, -R12, -RZ ;  /* 0x800000ff0c0f7221 */ /* 0x000fe20000010100 */
[C---:B------:R-:W-:Y:S01]  /*1080*/  IMAD R0, R3.reuse, -0x800000, R0 ;  /* 0xff80000003007824 */ /* 0x040fe200078e0200 */
[----:B0-----:R-:W-:-:S04]  /*1090*/  IADD3 R12, PT, PT, R3, 0x7f, -R11 ;  /* 0x0000007f030c7810 */ /* 0x001fc80007ffe80b */
[----:B------:R-:W-:Y:S01]  /*10a0*/  IADD3 R12, PT, PT, R12, R9, RZ ;  /* 0x000000090c0c7210 */ /* 0x000fe20007ffe0ff */
[----:B-1----:R-:W-:-:S04]  /*10b0*/  FFMA R14, R13, R15, 1 ;  /* 0x3f8000000d0e7423 */ /* 0x002fc8000000000f */
        /* <DEDUP_REMOVED lines=8> */
[----:B------:R-:W-:-:S05]  /*1140*/  IMAD.IADD R11, R3, 0x1, R12 ;  /* 0x00000001030b7824 */ /* 0x000fca00078e020c */
[----:B------:R-:W-:-:S04]  /*1150*/  IADD3 R3, PT, PT, R11, -0x1, RZ ;  /* 0xffffffff0b037810 */ /* 0x000fc80007ffe0ff */
        /* <DEDUP_REMOVED lines=10> */
[CCC-:B------:R-:W-:Y:S01]  /*1200*/  FFMA.RM R12, R16.reuse, R14.reuse, R13.reuse ;  /* 0x0000000e100c7223 */ /* 0x1c0fe2000000400d */
[C---:B------:R-:W-:Y:S02]  /*1210*/  ISETP.NE.AND P2, PT, R11.reuse, RZ, PT ;  /* 0x000000ff0b00720c */ /* 0x040fe40003f45270 */
[----:B------:R-:W-:Y:S02]  /*1220*/  ISETP.NE.AND P1, PT, R11, RZ, PT ;  /* 0x000000ff0b00720c */ /* 0x000fe40003f25270 */
[----:B------:R-:W-:Y:S01]  /*1230*/  LOP3.LUT R9, R3, 0x7fffff, RZ, 0xc0, !PT ;  /* 0x007fffff03097812 */ /* 0x000fe200078ec0ff */
[----:B------:R-:W-:Y:S01]  /*1240*/  FFMA.RP R3, R16, R14, R13 ;  /* 0x0000000e10037223 */ /* 0x000fe2000000800d */
[C---:B------:R-:W-:Y:S01]  /*1250*/  VIADD R14, R11.reuse, 0x20 ;  /* 0x000000200b0e7836 */ /* 0x040fe20000000000 */
[----:B------:R-:W-:Y:S02]  /*1260*/  IADD3 R11, PT, PT, -R11, RZ, RZ ;  /* 0x000000ff0b0b7210 */ /* 0x000fe40007ffe1ff */
        /* <DEDUP_REMOVED lines=14> */
.L_x_50:
[----:B------:R-:W-:-:S04]  /*1350*/  LOP3.LUT R0, R0, 0x80000000, RZ, 0xc0, !PT ;  /* 0x8000000000007812 */ /* 0x000fc800078ec0ff */
[----:B------:R-:W-:Y:S01]  /*1360*/  LOP3.LUT R0, R0, 0x7f800000, RZ, 0xfc, !PT ;  /* 0x7f80000000007812 */ /* 0x000fe200078efcff */
[----:B------:R-:W-:Y:S06]  /*1370*/  BRA `(.L_x_51) ;  /* 0x0000000000047947 */ /* 0x000fec0003800000 */
.L_x_49:
[----:B------:R-:W-:-:S07]  /*1380*/  LEA R0, R12, R0, 0x17 ;  /* 0x000000000c007211 */ /* 0x000fce00078eb8ff */
.L_x_51:
[----:B------:R-:W-:Y:S05]  /*1390*/  BSYNC.RECONVERGENT B2 ;  /* 0x0000000000027941 */ /* 0x000fea0003800200 */
.L_x_48:
[----:B------:R-:W-:Y:S05]  /*13a0*/  BRA `(.L_x_52) ;  /* 0x0000000000207947 */ /* 0x000fea0003800000 */
.L_x_47:
[----:B------:R-:W-:-:S04]  /*13b0*/  LOP3.LUT R0, R3, 0x80000000, R0, 0x48, !PT ;  /* 0x8000000003007812 */ /* 0x000fc800078e4800 */
[----:B------:R-:W-:Y:S01]  /*13c0*/  LOP3.LUT R0, R0, 0x7f800000, RZ, 0xfc, !PT ;  /* 0x7f80000000007812 */ /* 0x000fe200078efcff */
[----:B------:R-:W-:Y:S06]  /*13d0*/  BRA `(.L_x_52) ;  /* 0x0000000000147947 */ /* 0x000fec0003800000 */
.L_x_46:
[----:B------:R-:W-:Y:S01]  /*13e0*/  LOP3.LUT R0, R3, 0x80000000, R0, 0x48, !PT ;  /* 0x8000000003007812 */ /* 0x000fe200078e4800 */
[----:B------:R-:W-:Y:S06]  /*13f0*/  BRA `(.L_x_52) ;  /* 0x00000000000c7947 */ /* 0x000fec0003800000 */
.L_x_45:
[----:B------:R-:W0:Y:S01]  /*1400*/  MUFU.RSQ R0, -QNAN ;  /* 0xffc0000000007908 */ /* 0x000e220000001400 */
[----:B------:R-:W-:Y:S05]  /*1410*/  BRA `(.L_x_52) ;  /* 0x0000000000047947 */ /* 0x000fea0003800000 */
.L_x_44:
[----:B------:R-:W-:-:S07]  /*1420*/  FADD.FTZ R0, R0, R3 ;  /* 0x0000000300007221 */ /* 0x000fce0000010000 */
.L_x_52:
[----:B------:R-:W-:Y:S05]  /*1430*/  BSYNC.RECONVERGENT B1 ;  /* 0x0000000000017941 */ /* 0x000fea0003800200 */
.L_x_42:
[----:B------:R-:W-:-:S04]  /*1440*/  IMAD.MOV.U32 R11, RZ, RZ, 0x0 ;  /* 0x00000000ff0b7424 */ /* 0x000fc800078e00ff */
[----:B0-----:R-:W-:Y:S05]  /*1450*/  RET.REL.NODEC R10 `(_Z16layernorm_kernelPKfPfS0_S0_iiif) ;  /* 0xffffffe80ae87950 */ /* 0x001fea0003c3ffff */
.L_x_53:
        /* <DEDUP_REMOVED lines=10> */
.L_x_55:


//--------------------- .nv.shared._Z23layernorm_simple_kernelPKfPfS0_S0_if --------------------------
	.section	.nv.shared._Z23layernorm_simple_kernelPKfPfS0_S0_if,"aw",@nobits
	.sectionflags	@""
	.align	4
.nv.shared._Z23layernorm_simple_kernelPKfPfS0_S0_if:
	.zero		2056


//--------------------- .nv.shared.reserved.0     --------------------------
	.section	.nv.shared.reserved.0,"aw",@nobits
	.weak		__nv_reservedSMEM_offset_0_alias
	.size		__nv_reservedSMEM_offset_0_alias, 0, 64
	.other		__nv_reservedSMEM_offset_0_alias,@"STO_CUDA_RESERVED_SHARED STV_DEFAULT"
__nv_reservedSMEM_offset_0_alias:
	.zero		0
	.zero		64


//--------------------- .nv.shared._Z16layernorm_kernelPKfPfS0_S0_iiif --------------------------
	.section	.nv.shared._Z16layernorm_kernelPKfPfS0_S0_iiif,"aw",@nobits
	.sectionflags	@""
	.align	4
.nv.shared._Z16layernorm_kernelPKfPfS0_S0_iiif:
	.zero		1056


//--------------------- .nv.constant0._Z23layernorm_simple_kernelPKfPfS0_S0_if --------------------------
	.section	.nv.constant0._Z23layernorm_simple_kernelPKfPfS0_S0_if,"a",@progbits
	.sectionflags	@""
	.align	4
.nv.constant0._Z23layernorm_simple_kernelPKfPfS0_S0_if:
	.zero		936


//--------------------- .nv.constant0._Z16layernorm_kernelPKfPfS0_S0_iiif --------------------------
	.section	.nv.constant0._Z16layernorm_kernelPKfPfS0_S0_iiif,"a",@progbits
	.sectionflags	@""
	.align	4
.nv.constant0._Z16layernorm_kernelPKfPfS0_S0_iiif:
	.zero		944


//--------------------- SYMBOLS --------------------------

	.type		.nv.reservedSmem.offset0,@object
	.size		.nv.reservedSmem.offset0,0x4
	.type		.nv.reservedSmem.cap,@object
	.size		.nv.reservedSmem.cap,0x4
